	.target	sm_90a

	.elftype	@"ET_EXEC"


//--------------------- .note.nv.tkinfo           --------------------------
	.section	.note.nv.tkinfo,"",@"SHT_NOTE"
	.sectionflags	@"SHF_NOTE_NV_TKINFO"
	.tkinfo
        /*0018*/ 	.word	0x00000002
        /*0030*/ 	.string	""
        /*0030*/ 	.string	"ptxas"
        /*0030*/ 	.string	"Cuda compilation tools, release 13.0, V13.0.88"
        /*0030*/ 	.string	"Build cuda_13.0.r13.0/compiler.36424714_0"
        /*0030*/ 	.string	"-arch sm_90a -m 64 "



//--------------------- .note.nv.cuinfo           --------------------------
	.section	.note.nv.cuinfo,"",@"SHT_NOTE"
	.sectionflags	@"SHF_NOTE_NV_CUINFO"
        /*0018*/ 	.short	0x0002
        /*001a*/ 	.short	0x005a
        /*001c*/ 	.short	0x0082
	.zero		2


//--------------------- .nv.info                  --------------------------
	.section	.nv.info,"",@"SHT_CUDA_INFO"
	.align	4


	//----- nvinfo : EIATTR_REGCOUNT
	.align		4
        /*0000*/ 	.byte	0x04, 0x2f
        /*0002*/ 	.short	(.L_15 - .L_14)
	.align		4
.L_14:
        /*0004*/ 	.word	index@(_ZN7cutlass13device_kernelINS_4gemm6kernel13GemmUniversalIN4cute5tupleIJiiiiEEENS1_10collective13CollectiveMmaINS1_34MainloopSm90TmaGmmaWarpSpecializedILi2ENS5_IJNS4_1CILi2EEENSA_ILi1EEESC_EEENS1_35KernelTmaWarpSpecializedCooperativeEEENS5_IJNSA_ILi128EEENSA_ILi64EEESG_EEENS_10tfloat32_tENS5_IJlSC_lEEESJ_SK_NS4_8TiledMMAINS4_8MMA_AtomIJNS4_4SM904GMMA29MMA_64x64x8_F32TF32TF32_SS_TNILNSO_7ScaleInE1ELSQ_1EEEEEENS4_6LayoutISD_NS5_IJSC_NSA_ILi0EEESU_EEEEENS5_IJNS4_10UnderscoreESX_SX_EEEEENS4_13SM90_TMA_LOADENS4_14ComposedLayoutINS4_7SwizzleILi3ELi4ELi3EEENS4_18smem_ptr_flag_bitsILi32EEENST_INS5_IJNSA_ILi8EEENSA_ILi32EEEEEENS5_IJS17_SC_EEEEEEEvNS4_8identityENS4_23SM90_TMA_LOAD_MULTICASTES1B_vS1C_EENS_8epilogue10collective6detail29Sm90TmaWarpSpecializedAdapterINS1G_15DefaultEpilogueISJ_SK_SK_NS1F_6thread17LinearCombinationISJ_Li1EffLNS1K_9ScaleType4KindE0ELNS_15FloatRoundStyleE2ESJ_EENS1_15EpilogueDefaultEEEEEvvEEEEvNT_6ParamsE)
        /*0008*/ 	.word	0x000000a8


	//----- nvinfo : EIATTR_FRAME_SIZE
	.align		4
.L_15:
        /*000c*/ 	.byte	0x04, 0x11
        /*000e*/ 	.short	(.L_17 - .L_16)
	.align		4
.L_16:
        /*0010*/ 	.word	index@(_ZN7cutlass13device_kernelINS_4gemm6kernel13GemmUniversalIN4cute5tupleIJiiiiEEENS1_10collective13CollectiveMmaINS1_34MainloopSm90TmaGmmaWarpSpecializedILi2ENS5_IJNS4_1CILi2EEENSA_ILi1EEESC_EEENS1_35KernelTmaWarpSpecializedCooperativeEEENS5_IJNSA_ILi128EEENSA_ILi64EEESG_EEENS_10tfloat32_tENS5_IJlSC_lEEESJ_SK_NS4_8TiledMMAINS4_8MMA_AtomIJNS4_4SM904GMMA29MMA_64x64x8_F32TF32TF32_SS_TNILNSO_7ScaleInE1ELSQ_1EEEEEENS4_6LayoutISD_NS5_IJSC_NSA_ILi0EEESU_EEEEENS5_IJNS4_10UnderscoreESX_SX_EEEEENS4_13SM90_TMA_LOADENS4_14ComposedLayoutINS4_7SwizzleILi3ELi4ELi3EEENS4_18smem_ptr_flag_bitsILi32EEENST_INS5_IJNSA_ILi8EEENSA_ILi32EEEEEENS5_IJS17_SC_EEEEEEEvNS4_8identityENS4_23SM90_TMA_LOAD_MULTICASTES1B_vS1C_EENS_8epilogue10collective6detail29Sm90TmaWarpSpecializedAdapterINS1G_15DefaultEpilogueISJ_SK_SK_NS1F_6thread17LinearCombinationISJ_Li1EffLNS1K_9ScaleType4KindE0ELNS_15FloatRoundStyleE2ESJ_EENS1_15EpilogueDefaultEEEEEvvEEEEvNT_6ParamsE)
        /*0014*/ 	.word	0x00000000


	//----- nvinfo : EIATTR_MIN_STACK_SIZE
	.align		4
.L_17:
        /*0018*/ 	.byte	0x04, 0x12
        /*001a*/ 	.short	(.L_19 - .L_18)
	.align		4
.L_18:
        /*001c*/ 	.word	index@(_ZN7cutlass13device_kernelINS_4gemm6kernel13GemmUniversalIN4cute5tupleIJiiiiEEENS1_10collective13CollectiveMmaINS1_34MainloopSm90TmaGmmaWarpSpecializedILi2ENS5_IJNS4_1CILi2EEENSA_ILi1EEESC_EEENS1_35KernelTmaWarpSpecializedCooperativeEEENS5_IJNSA_ILi128EEENSA_ILi64EEESG_EEENS_10tfloat32_tENS5_IJlSC_lEEESJ_SK_NS4_8TiledMMAINS4_8MMA_AtomIJNS4_4SM904GMMA29MMA_64x64x8_F32TF32TF32_SS_TNILNSO_7ScaleInE1ELSQ_1EEEEEENS4_6LayoutISD_NS5_IJSC_NSA_ILi0EEESU_EEEEENS5_IJNS4_10UnderscoreESX_SX_EEEEENS4_13SM90_TMA_LOADENS4_14ComposedLayoutINS4_7SwizzleILi3ELi4ELi3EEENS4_18smem_ptr_flag_bitsILi32EEENST_INS5_IJNSA_ILi8EEENSA_ILi32EEEEEENS5_IJS17_SC_EEEEEEEvNS4_8identityENS4_23SM90_TMA_LOAD_MULTICASTES1B_vS1C_EENS_8epilogue10collective6detail29Sm90TmaWarpSpecializedAdapterINS1G_15DefaultEpilogueISJ_SK_SK_NS1F_6thread17LinearCombinationISJ_Li1EffLNS1K_9ScaleType4KindE0ELNS_15FloatRoundStyleE2ESJ_EENS1_15EpilogueDefaultEEEEEvvEEEEvNT_6ParamsE)
        /*0020*/ 	.word	0x00000000
.L_19:


//--------------------- .nv.compat                --------------------------
	.section	.nv.compat,"",@"SHT_CUDA_COMPAT_INFO"
	.align	4
        /*0000*/ 	.byte	0x02, 0x09, 0x01, 0x00, 0x02, 0x02, 0x04, 0x00, 0x02, 0x05, 0x05, 0x00, 0x03, 0x07, 0x01, 0x01
        /*0010*/ 	.byte	0x02, 0x03, 0x01, 0x00, 0x02, 0x06, 0x01, 0x00, 0x04, 0x0b, 0x08, 0x00, 0x00, 0x00, 0x00, 0x00
        /*0020*/ 	.byte	0x00, 0x00, 0x00, 0x00


//--------------------- .nv.info._ZN7cutlass13device_kernelINS_4gemm6kernel13GemmUniversalIN4cute5tupleIJiiiiEEENS1_10collective13CollectiveMmaINS1_34MainloopSm90TmaGmmaWarpSpecializedILi2ENS5_IJNS4_1CILi2EEENSA_ILi1EEESC_EEENS1_35KernelTmaWarpSpecializedCooperativeEEENS5_IJNSA_ILi128EEENSA_ILi64EEESG_EEENS_10tfloat32_tENS5_IJlSC_lEEESJ_SK_NS4_8TiledMMAINS4_8MMA_AtomIJNS4_4SM904GMMA29MMA_64x64x8_F32TF32TF32_SS_TNILNSO_7ScaleInE1ELSQ_1EEEEEENS4_6LayoutISD_NS5_IJSC_NSA_ILi0EEESU_EEEEENS5_IJNS4_10UnderscoreESX_SX_EEEEENS4_13SM90_TMA_LOADENS4_14ComposedLayoutINS4_7SwizzleILi3ELi4ELi3EEENS4_18smem_ptr_flag_bitsILi32EEENST_INS5_IJNSA_ILi8EEENSA_ILi32EEEEEENS5_IJS17_SC_EEEEEEEvNS4_8identityENS4_23SM90_TMA_LOAD_MULTICASTES1B_vS1C_EENS_8epilogue10collective6detail29Sm90TmaWarpSpecializedAdapterINS1G_15DefaultEpilogueISJ_SK_SK_NS1F_6thread17LinearCombinationISJ_Li1EffLNS1K_9ScaleType4KindE0ELNS_15FloatRoundStyleE2ESJ_EENS1_15EpilogueDefaultEEEEEvvEEEEvNT_6ParamsE --------------------------
	.section	.nv.info._ZN7cutlass13device_kernelINS_4gemm6kernel13GemmUniversalIN4cute5tupleIJiiiiEEENS1_10collective13CollectiveMmaINS1_34MainloopSm90TmaGmmaWarpSpecializedILi2ENS5_IJNS4_1CILi2EEENSA_ILi1EEESC_EEENS1_35KernelTmaWarpSpecializedCooperativeEEENS5_IJNSA_ILi128EEENSA_ILi64EEESG_EEENS_10tfloat32_tENS5_IJlSC_lEEESJ_SK_NS4_8TiledMMAINS4_8MMA_AtomIJNS4_4SM904GMMA29MMA_64x64x8_F32TF32TF32_SS_TNILNSO_7ScaleInE1ELSQ_1EEEEEENS4_6LayoutISD_NS5_IJSC_NSA_ILi0EEESU_EEEEENS5_IJNS4_10UnderscoreESX_SX_EEEEENS4_13SM90_TMA_LOADENS4_14ComposedLayoutINS4_7SwizzleILi3ELi4ELi3EEENS4_18smem_ptr_flag_bitsILi32EEENST_INS5_IJNSA_ILi8EEENSA_ILi32EEEEEENS5_IJS17_SC_EEEEEEEvNS4_8identityENS4_23SM90_TMA_LOAD_MULTICASTES1B_vS1C_EENS_8epilogue10collective6detail29Sm90TmaWarpSpecializedAdapterINS1G_15DefaultEpilogueISJ_SK_SK_NS1F_6thread17LinearCombinationISJ_Li1EffLNS1K_9ScaleType4KindE0ELNS_15FloatRoundStyleE2ESJ_EENS1_15EpilogueDefaultEEEEEvvEEEEvNT_6ParamsE,"",@"SHT_CUDA_INFO"
	.sectionflags	@""
	.align	4


	//----- nvinfo : EIATTR_CUDA_API_VERSION
	.align		4
        /*0000*/ 	.byte	0x04, 0x37
        /*0002*/ 	.short	(.L_21 - .L_20)
.L_20:
        /*0004*/ 	.word	0x00000082


	//----- nvinfo : EIATTR_KPARAM_INFO
	.align		4
.L_21:
        /*0008*/ 	.byte	0x04, 0x17
        /*000a*/ 	.short	(.L_23 - .L_22)
.L_22:
        /*000c*/ 	.word	0x00000000
        /*0010*/ 	.short	0x0000
        /*0012*/ 	.short	0x0070
        /*0014*/ 	.byte	0x00, 0xf0, 0x01, 0x10


	//----- nvinfo : EIATTR_SPARSE_MMA_MASK
	.align		4
.L_23:
        /*0018*/ 	.byte	0x03, 0x50
        /*001a*/ 	.short	0x0000


	//----- nvinfo : EIATTR_MAXREG_COUNT
	.align		4
        /*001c*/ 	.byte	0x03, 0x1b
        /*001e*/ 	.short	0x00a8


	//----- nvinfo : EIATTR_NUM_BARRIERS
	.align		4
        /*0020*/ 	.byte	0x02, 0x4c
        /*0022*/ 	.byte	0x01
	.zero		1


	//----- nvinfo : EIATTR_EXTERNS
	.align		4
        /*0024*/ 	.byte	0x04, 0x0f
        /*0026*/ 	.short	(.L_25 - .L_24)


	//   ....[0]....
	.align		4
.L_24:
        /*0028*/ 	.word	index@(__assertfail)


	//----- nvinfo : EIATTR_MERCURY_ISA_VERSION
	.align		4
.L_25:
        /*002c*/ 	.byte	0x03, 0x5f
        /*002e*/ 	.short	0x0101


	//----- nvinfo : EIATTR_INT_WARP_WIDE_INSTR_OFFSETS
	.align		4
        /*0030*/ 	.byte	0x04, 0x31
        /*0032*/ 	.short	(.L_27 - .L_26)


	//   ....[0]....
.L_26:
        /*0034*/ 	.word	0x00000450


	//   ....[1]....
        /*0038*/ 	.word	0x00000480


	//   ....[2]....
        /*003c*/ 	.word	0x00000640


	//   ....[3]....
        /*0040*/ 	.word	0x00002930


	//----- nvinfo : EIATTR_COOP_GROUP_MASK_REGIDS
	.align		4
.L_27:
        /*0044*/ 	.byte	0x04, 0x29
        /*0046*/ 	.short	(.L_29 - .L_28)


	//   ....[0]....
.L_28:
        /*0048*/ 	.word	0xffffffff


	//   ....[1]....
        /*004c*/ 	.word	0xffffffff


	//   ....[2]....
        /*0050*/ 	.word	0xffffffff


	//   ....[3]....
        /*0054*/ 	.word	0xffffffff


	//   ....[4]....
        /*0058*/ 	.word	0xffffffff


	//   ....[5]....
        /*005c*/ 	.word	0xffffffff


	//----- nvinfo : EIATTR_COOP_GROUP_INSTR_OFFSETS
	.align		4
.L_29:
        /*0060*/ 	.byte	0x04, 0x28
        /*0062*/ 	.short	(.L_31 - .L_30)


	//   ....[0]....
.L_30:
        /*0064*/ 	.word	0x00000060


	//   ....[1]....
        /*0068*/ 	.word	0x00000070


	//   ....[2]....
        /*006c*/ 	.word	0x00000130


	//   ....[3]....
        /*0070*/ 	.word	0x00000290


	//   ....[4]....
        /*0074*/ 	.word	0x000007c0


	//   ....[5]....
        /*0078*/ 	.word	0x00001440


	//----- nvinfo : EIATTR_REG_RECONFIG
	.align		4
.L_31:
        /*007c*/ 	.byte	0x01, 0x54
	.zero		2


	//----- nvinfo : EIATTR_SYSCALL_OFFSETS
	.align		4
        /*0080*/ 	.byte	0x04, 0x46
        /*0082*/ 	.short	(.L_33 - .L_32)


	//   ....[0]....
.L_32:
        /*0084*/ 	.word	0x00001630


	//----- nvinfo : EIATTR_MBARRIER_INSTR_OFFSETS
	.align		4
.L_33:
        /*0088*/ 	.byte	0x04, 0x39
        /*008a*/ 	.short	(.L_35 - .L_34)


	//   ....[0]....
.L_34:
        /*008c*/ 	.word	0x00000230
        /*0090*/ 	.word	0x000000ff
        /*0094*/ 	.word	0x00000000
        /*0098*/ 	.short	0x0100
        /*009a*/ 	.byte	0x08
	.zero		1


	//   ....[1]....
        /*009c*/ 	.word	0x00000240
        /*00a0*/ 	.word	0x000000ff
        /*00a4*/ 	.word	0x00000010
        /*00a8*/ 	.short	0x0100
        /*00aa*/ 	.byte	0x08
	.zero		1


	//   ....[2]....
        /*00ac*/ 	.word	0x00000250
        /*00b0*/ 	.word	0x000000ff
        /*00b4*/ 	.word	0x00000008
        /*00b8*/ 	.short	0x0100
        /*00ba*/ 	.byte	0x08
	.zero		1


	//   ....[3]....
        /*00bc*/ 	.word	0x00000260
        /*00c0*/ 	.word	0x000000ff
        /*00c4*/ 	.word	0x00000018
        /*00c8*/ 	.short	0x0100
        /*00ca*/ 	.byte	0x08
	.zero		1


	//   ....[4]....
        /*00cc*/ 	.word	0x000006e0
        /*00d0*/ 	.word	0x000000ff
        /*00d4*/ 	.word	0x00000030
        /*00d8*/ 	.short	0x0100
        /*00da*/ 	.byte	0x06
	.zero		1


	//   ....[5]....
        /*00dc*/ 	.word	0x00000760
        /*00e0*/ 	.word	0x000000ff
        /*00e4*/ 	.word	0x00000038
        /*00e8*/ 	.short	0x0100
        /*00ea*/ 	.byte	0x06
	.zero		1


	//   ....[6]....
        /*00ec*/ 	.word	0x000016f0
        /*00f0*/ 	.word	0x00000003
        /*00f4*/ 	.word	0x00000000
        /*00f8*/ 	.short	0x010a
        /*00fa*/ 	.byte	0x3f
	.zero		1


	//   ....[7]....
        /*00fc*/ 	.word	0x00001750
        /*0100*/ 	.word	0x00000003
        /*0104*/ 	.word	0x00000000
        /*0108*/ 	.short	0x010a
        /*010a*/ 	.byte	0x3f
	.zero		1


	//   ....[8]....
        /*010c*/ 	.word	0x00002000
        /*0110*/ 	.word	0x00000005
        /*0114*/ 	.word	0x00000000
        /*0118*/ 	.short	0x010a
        /*011a*/ 	.byte	0x3f
	.zero		1


	//   ....[9]....
        /*011c*/ 	.word	0x00002040
        /*0120*/ 	.word	0x00000005
        /*0124*/ 	.word	0x00000000
        /*0128*/ 	.short	0x010a
        /*012a*/ 	.byte	0x3f
	.zero		1


	//   ....[10]....
        /*012c*/ 	.word	0x000027e0
        /*0130*/ 	.word	0x00000004
        /*0134*/ 	.word	0x00000000
        /*0138*/ 	.short	0x0101
        /*013a*/ 	.byte	0x3f
	.zero		1


	//   ....[11]....
        /*013c*/ 	.word	0x000029a0
        /*0140*/ 	.word	0x00000000
        /*0144*/ 	.word	0x00000000
        /*0148*/ 	.short	0x0101
        /*014a*/ 	.byte	0x3f
	.zero		1


	//   ....[12]....
        /*014c*/ 	.word	0x00005c30
        /*0150*/ 	.word	0x00000017
        /*0154*/ 	.word	0x00000010
        /*0158*/ 	.short	0x010a
        /*015a*/ 	.byte	0x3f
	.zero		1


	//   ....[13]....
        /*015c*/ 	.word	0x00006210
        /*0160*/ 	.word	0x00000005
        /*0164*/ 	.word	0x00000038
        /*0168*/ 	.short	0x0101
        /*016a*/ 	.byte	0x3f
	.zero		1


	//   ....[14]....
        /*016c*/ 	.word	0x00006930
        /*0170*/ 	.word	0x00000007
        /*0174*/ 	.word	0x00000000
        /*0178*/ 	.short	0x010a
        /*017a*/ 	.byte	0x3f
	.zero		1


	//   ....[15]....
        /*017c*/ 	.word	0x000069b0
        /*0180*/ 	.word	0x00000005
        /*0184*/ 	.word	0x00000000
        /*0188*/ 	.short	0x010a
        /*018a*/ 	.byte	0x3f
	.zero		1


	//   ....[16]....
        /*018c*/ 	.word	0x00006a10
        /*0190*/ 	.word	0x00000003
        /*0194*/ 	.word	0x00000000
        /*0198*/ 	.short	0x010a
        /*019a*/ 	.byte	0x3f
	.zero		1


	//   ....[17]....
        /*019c*/ 	.word	0x00006a60
        /*01a0*/ 	.word	0x00000005
        /*01a4*/ 	.word	0x00000000
        /*01a8*/ 	.short	0x010a
        /*01aa*/ 	.byte	0x3f
	.zero		1


	//   ....[18]....
        /*01ac*/ 	.word	0x00006b30
        /*01b0*/ 	.word	0x00000017
        /*01b4*/ 	.word	0x00000010
        /*01b8*/ 	.short	0x010a
        /*01ba*/ 	.byte	0x3f
	.zero		1


	//   ....[19]....
        /*01bc*/ 	.word	0x00006c00
        /*01c0*/ 	.word	0x00000007
        /*01c4*/ 	.word	0x00000000
        /*01c8*/ 	.short	0x010a
        /*01ca*/ 	.byte	0x3f
	.zero		1


	//----- nvinfo : EIATTR_NUM_MBARRIERS
	.align		4
.L_35:
        /*01cc*/ 	.byte	0x03, 0x38
        /*01ce*/ 	.short	0x0006


	//----- nvinfo : EIATTR_EXIT_INSTR_OFFSETS
	.align		4
        /*01d0*/ 	.byte	0x04, 0x1c
        /*01d2*/ 	.short	(.L_37 - .L_36)


	//   ....[0]....
.L_36:
        /*01d4*/ 	.word	0x00000990


	//   ....[1]....
        /*01d8*/ 	.word	0x000011a0


	//   ....[2]....
        /*01dc*/ 	.word	0x000053b0


	//   ....[3]....
        /*01e0*/ 	.word	0x00005910


	//   ....[4]....
        /*01e4*/ 	.word	0x00006a00


	//----- nvinfo : EIATTR_MAX_THREADS
	.align		4
.L_37:
        /*01e8*/ 	.byte	0x04, 0x05
        /*01ea*/ 	.short	(.L_39 - .L_38)
.L_38:
        /*01ec*/ 	.word	0x00000180
        /*01f0*/ 	.word	0x00000001
        /*01f4*/ 	.word	0x00000001


	//----- nvinfo : EIATTR_CRS_STACK_SIZE
	.align		4
.L_39:
        /*01f8*/ 	.byte	0x04, 0x1e
        /*01fa*/ 	.short	(.L_41 - .L_40)
.L_40:
        /*01fc*/ 	.word	0x00000000


	//----- nvinfo : EIATTR_CBANK_PARAM_SIZE
	.align		4
.L_41:
        /*0200*/ 	.byte	0x03, 0x19
        /*0202*/ 	.short	0x0470


	//----- nvinfo : EIATTR_PARAM_CBANK
	.align		4
        /*0204*/ 	.byte	0x04, 0x0a
        /*0206*/ 	.short	(.L_43 - .L_42)
	.align		4
.L_42:
        /*0208*/ 	.word	index@(.nv.constant0._ZN7cutlass13device_kernelINS_4gemm6kernel13GemmUniversalIN4cute5tupleIJiiiiEEENS1_10collective13CollectiveMmaINS1_34MainloopSm90TmaGmmaWarpSpecializedILi2ENS5_IJNS4_1CILi2EEENSA_ILi1EEESC_EEENS1_35KernelTmaWarpSpecializedCooperativeEEENS5_IJNSA_ILi128EEENSA_ILi64EEESG_EEENS_10tfloat32_tENS5_IJlSC_lEEESJ_SK_NS4_8TiledMMAINS4_8MMA_AtomIJNS4_4SM904GMMA29MMA_64x64x8_F32TF32TF32_SS_TNILNSO_7ScaleInE1ELSQ_1EEEEEENS4_6LayoutISD_NS5_IJSC_NSA_ILi0EEESU_EEEEENS5_IJNS4_10UnderscoreESX_SX_EEEEENS4_13SM90_TMA_LOADENS4_14ComposedLayoutINS4_7SwizzleILi3ELi4ELi3EEENS4_18smem_ptr_flag_bitsILi32EEENST_INS5_IJNSA_ILi8EEENSA_ILi32EEEEEENS5_IJS17_SC_EEEEEEEvNS4_8identityENS4_23SM90_TMA_LOAD_MULTICASTES1B_vS1C_EENS_8epilogue10collective6detail29Sm90TmaWarpSpecializedAdapterINS1G_15DefaultEpilogueISJ_SK_SK_NS1F_6thread17LinearCombinationISJ_Li1EffLNS1K_9ScaleType4KindE0ELNS_15FloatRoundStyleE2ESJ_EENS1_15EpilogueDefaultEEEEEvvEEEEvNT_6ParamsE)
        /*020c*/ 	.short	0x0210
        /*020e*/ 	.short	0x0470


	//----- nvinfo : EIATTR_SW_WAR
	.align		4
.L_43:
        /*0210*/ 	.byte	0x04, 0x36
        /*0212*/ 	.short	(.L_45 - .L_44)
.L_44:
        /*0214*/ 	.word	0x00000008
.L_45:


//--------------------- .nv.callgraph             --------------------------
	.section	.nv.callgraph,"",@"SHT_CUDA_CALLGRAPH"
	.align	4
	.sectionentsize	8
	.align		4
        /*0000*/ 	.word	0x00000000
	.align		4
        /*0004*/ 	.word	0xffffffff
	.align		4
        /*0008*/ 	.word	index@(_ZN7cutlass13device_kernelINS_4gemm6kernel13GemmUniversalIN4cute5tupleIJiiiiEEENS1_10collective13CollectiveMmaINS1_34MainloopSm90TmaGmmaWarpSpecializedILi2ENS5_IJNS4_1CILi2EEENSA_ILi1EEESC_EEENS1_35KernelTmaWarpSpecializedCooperativeEEENS5_IJNSA_ILi128EEENSA_ILi64EEESG_EEENS_10tfloat32_tENS5_IJlSC_lEEESJ_SK_NS4_8TiledMMAINS4_8MMA_AtomIJNS4_4SM904GMMA29MMA_64x64x8_F32TF32TF32_SS_TNILNSO_7ScaleInE1ELSQ_1EEEEEENS4_6LayoutISD_NS5_IJSC_NSA_ILi0EEESU_EEEEENS5_IJNS4_10UnderscoreESX_SX_EEEEENS4_13SM90_TMA_LOADENS4_14ComposedLayoutINS4_7SwizzleILi3ELi4ELi3EEENS4_18smem_ptr_flag_bitsILi32EEENST_INS5_IJNSA_ILi8EEENSA_ILi32EEEEEENS5_IJS17_SC_EEEEEEEvNS4_8identityENS4_23SM90_TMA_LOAD_MULTICASTES1B_vS1C_EENS_8epilogue10collective6detail29Sm90TmaWarpSpecializedAdapterINS1G_15DefaultEpilogueISJ_SK_SK_NS1F_6thread17LinearCombinationISJ_Li1EffLNS1K_9ScaleType4KindE0ELNS_15FloatRoundStyleE2ESJ_EENS1_15EpilogueDefaultEEEEEvvEEEEvNT_6ParamsE)
	.align		4
        /*000c*/ 	.word	index@(__assertfail)
	.align		4
        /*0010*/ 	.word	0x00000000
	.align		4
        /*0014*/ 	.word	0xfffffffe
	.align		4
        /*0018*/ 	.word	0x00000000
	.align		4
        /*001c*/ 	.word	0xfffffffd
	.align		4
        /*0020*/ 	.word	0x00000000
	.align		4
        /*0024*/ 	.word	0xfffffffc


//--------------------- .nv.constant4             --------------------------
	.section	.nv.constant4,"a",@progbits
	.align	8
	.align		8
.nv.constant4:
        /*0000*/ 	.dword	__assertfail
	.align		8
        /*0008*/ 	.dword	__unnamed_1
	.align		8
        /*0010*/ 	.dword	_ZN40_INTERNAL_3b29affb_4_k_cu_5f69be56_310034cuda3std3__45__cpo5beginE
	.align		8
        /*0018*/ 	.dword	_ZN40_INTERNAL_3b29affb_4_k_cu_5f69be56_310034cuda3std3__45__cpo3endE
	.align		8
        /*0020*/ 	.dword	_ZN40_INTERNAL_3b29affb_4_k_cu_5f69be56_310034cuda3std3__45__cpo6cbeginE
	.align		8
        /*0028*/ 	.dword	_ZN40_INTERNAL_3b29affb_4_k_cu_5f69be56_310034cuda3std3__45__cpo4cendE
	.align		8
        /*0030*/ 	.dword	_ZN40_INTERNAL_3b29affb_4_k_cu_5f69be56_310034cuda3std3__442_GLOBAL__N__3b29affb_4_k_cu_5f69be56_310036ignoreE
	.align		8
        /*0038*/ 	.dword	_ZN40_INTERNAL_3b29affb_4_k_cu_5f69be56_310034cuda3std3__419piecewise_constructE
	.align		8
        /*0040*/ 	.dword	_ZN40_INTERNAL_3b29affb_4_k_cu_5f69be56_310034cuda3std3__48in_placeE
	.align		8
        /*0048*/ 	.dword	_ZN40_INTERNAL_3b29affb_4_k_cu_5f69be56_310034cuda3std6ranges3__45__cpo4swapE
	.align		8
        /*0050*/ 	.dword	_ZN40_INTERNAL_3b29affb_4_k_cu_5f69be56_310034cuda3std6ranges3__45__cpo9iter_moveE
	.align		8
        /*0058*/ 	.dword	_ZN40_INTERNAL_3b29affb_4_k_cu_5f69be56_310034cute7productE
	.align		8
        /*0060*/ 	.dword	_ZN40_INTERNAL_3b29affb_4_k_cu_5f69be56_310034cute1_E
	.align		8
        /*0068*/ 	.dword	$str$22
	.align		8
        /*0070*/ 	.dword	$str$23


//--------------------- .text._ZN7cutlass13device_kernelINS_4gemm6kernel13GemmUniversalIN4cute5tupleIJiiiiEEENS1_10collective13CollectiveMmaINS1_34MainloopSm90TmaGmmaWarpSpecializedILi2ENS5_IJNS4_1CILi2EEENSA_ILi1EEESC_EEENS1_35KernelTmaWarpSpecializedCooperativeEEENS5_IJNSA_ILi128EEENSA_ILi64EEESG_EEENS_10tfloat32_tENS5_IJlSC_lEEESJ_SK_NS4_8TiledMMAINS4_8MMA_AtomIJNS4_4SM904GMMA29MMA_64x64x8_F32TF32TF32_SS_TNILNSO_7ScaleInE1ELSQ_1EEEEEENS4_6LayoutISD_NS5_IJSC_NSA_ILi0EEESU_EEEEENS5_IJNS4_10UnderscoreESX_SX_EEEEENS4_13SM90_TMA_LOADENS4_14ComposedLayoutINS4_7SwizzleILi3ELi4ELi3EEENS4_18smem_ptr_flag_bitsILi32EEENST_INS5_IJNSA_ILi8EEENSA_ILi32EEEEEENS5_IJS17_SC_EEEEEEEvNS4_8identityENS4_23SM90_TMA_LOAD_MULTICASTES1B_vS1C_EENS_8epilogue10collective6detail29Sm90TmaWarpSpecializedAdapterINS1G_15DefaultEpilogueISJ_SK_SK_NS1F_6thread17LinearCombinationISJ_Li1EffLNS1K_9ScaleType4KindE0ELNS_15FloatRoundStyleE2ESJ_EENS1_15EpilogueDefaultEEEEEvvEEEEvNT_6ParamsE --------------------------
	.section	.text._ZN7cutlass13device_kernelINS_4gemm6kernel13GemmUniversalIN4cute5tupleIJiiiiEEENS1_10collective13CollectiveMmaINS1_34MainloopSm90TmaGmmaWarpSpecializedILi2ENS5_IJNS4_1CILi2EEENSA_ILi1EEESC_EEENS1_35KernelTmaWarpSpecializedCooperativeEEENS5_IJNSA_ILi128EEENSA_ILi64EEESG_EEENS_10tfloat32_tENS5_IJlSC_lEEESJ_SK_NS4_8TiledMMAINS4_8MMA_AtomIJNS4_4SM904GMMA29MMA_64x64x8_F32TF32TF32_SS_TNILNSO_7ScaleInE1ELSQ_1EEEEEENS4_6LayoutISD_NS5_IJSC_NSA_ILi0EEESU_EEEEENS5_IJNS4_10UnderscoreESX_SX_EEEEENS4_13SM90_TMA_LOADENS4_14ComposedLayoutINS4_7SwizzleILi3ELi4ELi3EEENS4_18smem_ptr_flag_bitsILi32EEENST_INS5_IJNSA_ILi8EEENSA_ILi32EEEEEENS5_IJS17_SC_EEEEEEEvNS4_8identityENS4_23SM90_TMA_LOAD_MULTICASTES1B_vS1C_EENS_8epilogue10collective6detail29Sm90TmaWarpSpecializedAdapterINS1G_15DefaultEpilogueISJ_SK_SK_NS1F_6thread17LinearCombinationISJ_Li1EffLNS1K_9ScaleType4KindE0ELNS_15FloatRoundStyleE2ESJ_EENS1_15EpilogueDefaultEEEEEvvEEEEvNT_6ParamsE,"ax",@progbits
	.align	128
.text._ZN7cutlass13device_kernelINS_4gemm6kernel13GemmUniversalIN4cute5tupleIJiiiiEEENS1_10collective13CollectiveMmaINS1_34MainloopSm90TmaGmmaWarpSpecializedILi2ENS5_IJNS4_1CILi2EEENSA_ILi1EEESC_EEENS1_35KernelTmaWarpSpecializedCooperativeEEENS5_IJNSA_ILi128EEENSA_ILi64EEESG_EEENS_10tfloat32_tENS5_IJlSC_lEEESJ_SK_NS4_8TiledMMAINS4_8MMA_AtomIJNS4_4SM904GMMA29MMA_64x64x8_F32TF32TF32_SS_TNILNSO_7ScaleInE1ELSQ_1EEEEEENS4_6LayoutISD_NS5_IJSC_NSA_ILi0EEESU_EEEEENS5_IJNS4_10UnderscoreESX_SX_EEEEENS4_13SM90_TMA_LOADENS4_14ComposedLayoutINS4_7SwizzleILi3ELi4ELi3EEENS4_18smem_ptr_flag_bitsILi32EEENST_INS5_IJNSA_ILi8EEENSA_ILi32EEEEEENS5_IJS17_SC_EEEEEEEvNS4_8identityENS4_23SM90_TMA_LOAD_MULTICASTES1B_vS1C_EENS_8epilogue10collective6detail29Sm90TmaWarpSpecializedAdapterINS1G_15DefaultEpilogueISJ_SK_SK_NS1F_6thread17LinearCombinationISJ_Li1EffLNS1K_9ScaleType4KindE0ELNS_15FloatRoundStyleE2ESJ_EENS1_15EpilogueDefaultEEEEEvvEEEEvNT_6ParamsE:
        .type           _ZN7cutlass13device_kernelINS_4gemm6kernel13GemmUniversalIN4cute5tupleIJiiiiEEENS1_10collective13CollectiveMmaINS1_34MainloopSm90TmaGmmaWarpSpecializedILi2ENS5_IJNS4_1CILi2EEENSA_ILi1EEESC_EEENS1_35KernelTmaWarpSpecializedCooperativeEEENS5_IJNSA_ILi128EEENSA_ILi64EEESG_EEENS_10tfloat32_tENS5_IJlSC_lEEESJ_SK_NS4_8TiledMMAINS4_8MMA_AtomIJNS4_4SM904GMMA29MMA_64x64x8_F32TF32TF32_SS_TNILNSO_7ScaleInE1ELSQ_1EEEEEENS4_6LayoutISD_NS5_IJSC_NSA_ILi0EEESU_EEEEENS5_IJNS4_10UnderscoreESX_SX_EEEEENS4_13SM90_TMA_LOADENS4_14ComposedLayoutINS4_7SwizzleILi3ELi4ELi3EEENS4_18smem_ptr_flag_bitsILi32EEENST_INS5_IJNSA_ILi8EEENSA_ILi32EEEEEENS5_IJS17_SC_EEEEEEEvNS4_8identityENS4_23SM90_TMA_LOAD_MULTICASTES1B_vS1C_EENS_8epilogue10collective6detail29Sm90TmaWarpSpecializedAdapterINS1G_15DefaultEpilogueISJ_SK_SK_NS1F_6thread17LinearCombinationISJ_Li1EffLNS1K_9ScaleType4KindE0ELNS_15FloatRoundStyleE2ESJ_EENS1_15EpilogueDefaultEEEEEvvEEEEvNT_6ParamsE,@function
        .size           _ZN7cutlass13device_kernelINS_4gemm6kernel13GemmUniversalIN4cute5tupleIJiiiiEEENS1_10collective13CollectiveMmaINS1_34MainloopSm90TmaGmmaWarpSpecializedILi2ENS5_IJNS4_1CILi2EEENSA_ILi1EEESC_EEENS1_35KernelTmaWarpSpecializedCooperativeEEENS5_IJNSA_ILi128EEENSA_ILi64EEESG_EEENS_10tfloat32_tENS5_IJlSC_lEEESJ_SK_NS4_8TiledMMAINS4_8MMA_AtomIJNS4_4SM904GMMA29MMA_64x64x8_F32TF32TF32_SS_TNILNSO_7ScaleInE1ELSQ_1EEEEEENS4_6LayoutISD_NS5_IJSC_NSA_ILi0EEESU_EEEEENS5_IJNS4_10UnderscoreESX_SX_EEEEENS4_13SM90_TMA_LOADENS4_14ComposedLayoutINS4_7SwizzleILi3ELi4ELi3EEENS4_18smem_ptr_flag_bitsILi32EEENST_INS5_IJNSA_ILi8EEENSA_ILi32EEEEEENS5_IJS17_SC_EEEEEEEvNS4_8identityENS4_23SM90_TMA_LOAD_MULTICASTES1B_vS1C_EENS_8epilogue10collective6detail29Sm90TmaWarpSpecializedAdapterINS1G_15DefaultEpilogueISJ_SK_SK_NS1F_6thread17LinearCombinationISJ_Li1EffLNS1K_9ScaleType4KindE0ELNS_15FloatRoundStyleE2ESJ_EENS1_15EpilogueDefaultEEEEEvvEEEEvNT_6ParamsE,(.L_x_129 - _ZN7cutlass13device_kernelINS_4gemm6kernel13GemmUniversalIN4cute5tupleIJiiiiEEENS1_10collective13CollectiveMmaINS1_34MainloopSm90TmaGmmaWarpSpecializedILi2ENS5_IJNS4_1CILi2EEENSA_ILi1EEESC_EEENS1_35KernelTmaWarpSpecializedCooperativeEEENS5_IJNSA_ILi128EEENSA_ILi64EEESG_EEENS_10tfloat32_tENS5_IJlSC_lEEESJ_SK_NS4_8TiledMMAINS4_8MMA_AtomIJNS4_4SM904GMMA29MMA_64x64x8_F32TF32TF32_SS_TNILNSO_7ScaleInE1ELSQ_1EEEEEENS4_6LayoutISD_NS5_IJSC_NSA_ILi0EEESU_EEEEENS5_IJNS4_10UnderscoreESX_SX_EEEEENS4_13SM90_TMA_LOADENS4_14ComposedLayoutINS4_7SwizzleILi3ELi4ELi3EEENS4_18smem_ptr_flag_bitsILi32EEENST_INS5_IJNSA_ILi8EEENSA_ILi32EEEEEENS5_IJS17_SC_EEEEEEEvNS4_8identityENS4_23SM90_TMA_LOAD_MULTICASTES1B_vS1C_EENS_8epilogue10collective6detail29Sm90TmaWarpSpecializedAdapterINS1G_15DefaultEpilogueISJ_SK_SK_NS1F_6thread17LinearCombinationISJ_Li1EffLNS1K_9ScaleType4KindE0ELNS_15FloatRoundStyleE2ESJ_EENS1_15EpilogueDefaultEEEEEvvEEEEvNT_6ParamsE)
        .other          _ZN7cutlass13device_kernelINS_4gemm6kernel13GemmUniversalIN4cute5tupleIJiiiiEEENS1_10collective13CollectiveMmaINS1_34MainloopSm90TmaGmmaWarpSpecializedILi2ENS5_IJNS4_1CILi2EEENSA_ILi1EEESC_EEENS1_35KernelTmaWarpSpecializedCooperativeEEENS5_IJNSA_ILi128EEENSA_ILi64EEESG_EEENS_10tfloat32_tENS5_IJlSC_lEEESJ_SK_NS4_8TiledMMAINS4_8MMA_AtomIJNS4_4SM904GMMA29MMA_64x64x8_F32TF32TF32_SS_TNILNSO_7ScaleInE1ELSQ_1EEEEEENS4_6LayoutISD_NS5_IJSC_NSA_ILi0EEESU_EEEEENS5_IJNS4_10UnderscoreESX_SX_EEEEENS4_13SM90_TMA_LOADENS4_14ComposedLayoutINS4_7SwizzleILi3ELi4ELi3EEENS4_18smem_ptr_flag_bitsILi32EEENST_INS5_IJNSA_ILi8EEENSA_ILi32EEEEEENS5_IJS17_SC_EEEEEEEvNS4_8identityENS4_23SM90_TMA_LOAD_MULTICASTES1B_vS1C_EENS_8epilogue10collective6detail29Sm90TmaWarpSpecializedAdapterINS1G_15DefaultEpilogueISJ_SK_SK_NS1F_6thread17LinearCombinationISJ_Li1EffLNS1K_9ScaleType4KindE0ELNS_15FloatRoundStyleE2ESJ_EENS1_15EpilogueDefaultEEEEEvvEEEEvNT_6ParamsE,@"STO_CUDA_ENTRY STV_DEFAULT"
_ZN7cutlass13device_kernelINS_4gemm6kernel13GemmUniversalIN4cute5tupleIJiiiiEEENS1_10collective13CollectiveMmaINS1_34MainloopSm90TmaGmmaWarpSpecializedILi2ENS5_IJNS4_1CILi2EEENSA_ILi1EEESC_EEENS1_35KernelTmaWarpSpecializedCooperativeEEENS5_IJNSA_ILi128EEENSA_ILi64EEESG_EEENS_10tfloat32_tENS5_IJlSC_lEEESJ_SK_NS4_8TiledMMAINS4_8MMA_AtomIJNS4_4SM904GMMA29MMA_64x64x8_F32TF32TF32_SS_TNILNSO_7ScaleInE1ELSQ_1EEEEEENS4_6LayoutISD_NS5_IJSC_NSA_ILi0EEESU_EEEEENS5_IJNS4_10UnderscoreESX_SX_EEEEENS4_13SM90_TMA_LOADENS4_14ComposedLayoutINS4_7SwizzleILi3ELi4ELi3EEENS4_18smem_ptr_flag_bitsILi32EEENST_INS5_IJNSA_ILi8EEENSA_ILi32EEEEEENS5_IJS17_SC_EEEEEEEvNS4_8identityENS4_23SM90_TMA_LOAD_MULTICASTES1B_vS1C_EENS_8epilogue10collective6detail29Sm90TmaWarpSpecializedAdapterINS1G_15DefaultEpilogueISJ_SK_SK_NS1F_6thread17LinearCombinationISJ_Li1EffLNS1K_9ScaleType4KindE0ELNS_15FloatRoundStyleE2ESJ_EENS1_15EpilogueDefaultEEEEEvvEEEEvNT_6ParamsE:
[----:B------:R-:W0:Y:S01]  /*0000*/  LDC R1, c[0x0][0x28] ;  /* 0x00000a00ff017b82 */ /* 0x000e220000000800 */
[----:B------:R-:W1:Y:S01]  /*0010*/  S2R R63, SR_TID.X ;  /* 0x00000000003f7919 */ /* 0x000e620000002100 */
[----:B------:R-:W-:Y:S01]  /*0020*/  ELECT P0, URZ, PT ;  /* 0x00000000003f782f */ /* 0x000fe20003800000 */
[----:B------:R-:W-:Y:S01]  /*0030*/  BSSY B0, `(.L_x_0) ;  /* 0x000000f000007945 */ /* 0x000fe20003800000 */
[--C-:B-1----:R-:W-:Y:S02]  /*0040*/  SHF.R.U32.HI R0, RZ, 0x5, R63.reuse ;  /* 0x00000005ff007819 */ /* 0x102fe4000001163f */
[----:B------:R-:W-:-:S03]  /*0050*/  SHF.R.U32.HI R6, RZ, 0x7, R63 ;  /* 0x00000007ff067819 */ /* 0x000fc6000001163f */
[----:B------:R-:W1:Y:S04]  /*0060*/  SHFL.IDX PT, R3, R0, RZ, 0x1f ;  /* 0x00001fff00037589 */ /* 0x000e6800000e0000 */
[----:B------:R2:W3:Y:S01]  /*0070*/  SHFL.IDX PT, R2, R6, RZ, 0x1f ;  /* 0x00001fff06027589 */ /* 0x0004e200000e0000 */
[----:B-1----:R-:W-:-:S13]  /*0080*/  ISETP.NE.OR P0, PT, R3, RZ, !P0 ;  /* 0x000000ff0300720c */ /* 0x002fda0004705670 */
[----:B0-23--:R-:W-:Y:S05]  /*0090*/  @P0 BRA `(.L_x_1) ;  /* 0x0000000000200947 */ /* 0x00dfea0003800000 */
[----:B------:R-:W-:Y:S02]  /*00a0*/  ULDC.64 UR4, c[0x0][0x198] ;  /* 0x0000660000047ab9 */ /* 0x000fe40000000a00 */
[----:B------:R-:W-:Y:S02]  /*00b0*/  UIADD3 UR6, UP0, UR4, 0xf0, URZ ;  /* 0x000000f004067890 */ /* 0x000fe4000ff1e03f */
[----:B------:R-:W-:Y:S02]  /*00c0*/  UIADD3 UR4, UP1, UR4, 0x1f0, URZ ;  /* 0x000001f004047890 */ /* 0x000fe4000ff3e03f */
[----:B------:R-:W-:Y:S02]  /*00d0*/  UIADD3.X UR7, URZ, UR5, URZ, UP0, !UPT ;  /* 0x000000053f077290 */ /* 0x000fe400087fe43f */
[----:B------:R-:W-:-:S07]  /*00e0*/  UIADD3.X UR5, URZ, UR5, URZ, UP1, !UPT ;  /* 0x000000053f057290 */ /* 0x000fce0008ffe43f */
[----:B------:R0:W-:Y:S02]  /*00f0*/  UTMACCTL.PF [UR6] ;  /* 0x00000000060079b9 */ /* 0x0001e40008040000 */
[----:B------:R0:W-:Y:S02]  /*0100*/  UTMACCTL.PF [UR4] ;  /* 0x00000000040079b9 */ /* 0x0001e40008040000 */
[----:B0-----:R-:W-:Y:S01]  /*0110*/  NOP ;  /* 0x0000000000007918 */ /* 0x001fe20000000000 */
.L_x_1:
[----:B------:R-:W-:Y:S05]  /*0120*/  BSYNC B0 ;  /* 0x0000000000007941 */ /* 0x000fea0003800000 */
.L_x_0:
[----:B------:R-:W0:Y:S02]  /*0130*/  SHFL.IDX PT, R5, R0, RZ, 0x1f ;  /* 0x00001fff00057589 */ /* 0x000e2400000e0000 */
[----:B0-----:R-:W-:-:S13]  /*0140*/  ISETP.NE.AND P0, PT, R5, RZ, PT ;  /* 0x000000ff0500720c */ /* 0x001fda0003f05270 */
[----:B------:R-:W-:Y:S05]  /*0150*/  @P0 BRA `(.L_x_2) ;  /* 0x0000000000480947 */ /* 0x000fea0003800000 */
[----:B------:R-:W0:Y:S01]  /*0160*/  S2UR UR8, SR_CgaCtaId ;  /* 0x00000000000879c3 */ /* 0x000e220000008800 */
[----:B------:R-:W-:Y:S01]  /*0170*/  UMOV UR4, 0x400 ;  /* 0x0000040000047882 */ /* 0x000fe20000000000 */
[----:B------:R-:W-:Y:S01]  /*0180*/  UMOV UR5, 0x1 ;  /* 0x0000000100057882 */ /* 0x000fe20000000000 */
[----:B------:R-:W-:Y:S01]  /*0190*/  UMOV UR6, 0x4 ;  /* 0x0000000400067882 */ /* 0x000fe20000000000 */
[----:B------:R-:W-:Y:S01]  /*01a0*/  ELECT P0, URZ, PT ;  /* 0x00000000003f782f */ /* 0x000fe20003800000 */
[----:B------:R-:W-:-:S04]  /*01b0*/  UIADD3 UR6, -UR6, 0x100000, URZ ;  /* 0x0010000006067890 */ /* 0x000fc8000fffe13f */
[----:B------:R-:W-:Y:S02]  /*01c0*/  USHF.L.U32 UR7, UR6, 0xb, URZ ;  /* 0x0000000b06077899 */ /* 0x000fe4000800063f */
[----:B------:R-:W-:Y:S02]  /*01d0*/  USHF.L.U32 UR6, UR6, 0x1, URZ ;  /* 0x0000000106067899 */ /* 0x000fe4000800063f */
[----:B0-----:R-:W-:Y:S02]  /*01e0*/  ULEA UR8, UR8, UR4, 0x18 ;  /* 0x0000000408087291 */ /* 0x001fe4000f8ec03f */
[----:B------:R-:W-:-:S04]  /*01f0*/  UIADD3 UR4, -UR5, 0x100000, URZ ;  /* 0x0010000005047890 */ /* 0x000fc8000fffe13f */
[----:B------:R-:W-:Y:S02]  /*0200*/  USHF.L.U32 UR5, UR4, 0xb, URZ ;  /* 0x0000000b04057899 */ /* 0x000fe4000800063f */
[----:B------:R-:W-:Y:S01]  /*0210*/  USHF.L.U32 UR4, UR4, 0x1, URZ ;  /* 0x0000000104047899 */ /* 0x000fe2000800063f */
[----:B------:R-:W0:Y:S11]  /*0220*/  FENCE.VIEW.ASYNC.S ;  /* 0x00000000000073c6 */ /* 0x000e360000000000 */
[----:B0-----:R0:W1:Y:S01]  /*0230*/  SYNCS.EXCH.64 URZ, [UR8], UR4 ;  /* 0x00000004083f75b2 */ /* 0x0010620008000100 */
[----:B------:R0:W2:Y:S01]  /*0240*/  SYNCS.EXCH.64 URZ, [UR8+0x10], UR6 ;  /* 0x00001006083f75b2 */ /* 0x0000a20008000100 */
[----:B------:R0:W3:Y:S01]  /*0250*/  SYNCS.EXCH.64 URZ, [UR8+0x8], UR4 ;  /* 0x00000804083f75b2 */ /* 0x0000e20008000100 */
[----:B------:R0:W4:Y:S01]  /*0260*/  SYNCS.EXCH.64 URZ, [UR8+0x18], UR6 ;  /* 0x00001806083f75b2 */ /* 0x0001220008000100 */
[----:B------:R-:W-:Y:S01]  /*0270*/  NOP ;  /* 0x0000000000007918 */ /* 0x000fe20000000000 */
.L_x_2:
[----:B------:R-:W-:Y:S01]  /*0280*/  SHF.R.S32.HI R4, RZ, 0x1f, R63 ;  /* 0x0000001fff047819 */ /* 0x000fe2000001143f */
[----:B------:R-:W5:Y:S01]  /*0290*/  SHFL.IDX PT, R0, R0, RZ, 0x1f ;  /* 0x00001fff00007589 */ /* 0x000f6200000e0000 */
[----:B0-----:R-:W0:Y:S01]  /*02a0*/  S2UR UR8, SR_CTAID.X ;  /* 0x00000000000879c3 */ /* 0x001e220000002500 */
[----:B------:R-:W-:Y:S02]  /*02b0*/  ELECT P0, URZ, PT ;  /* 0x00000000003f782f */ /* 0x000fe40003800000 */
[----:B------:R-:W-:Y:S01]  /*02c0*/  LEA.HI R4, R4, R63, RZ, 0x7 ;  /* 0x0000003f04047211 */ /* 0x000fe200078f38ff */
[----:B------:R-:W-:Y:S01]  /*02d0*/  ULDC UR4, c[0x0][0x150] ;  /* 0x0000540000047ab9 */ /* 0x000fe20000000800 */
[----:B------:R-:W-:Y:S01]  /*02e0*/  SHF.R.S32.HI R10, RZ, 0x1f, R5 ;  /* 0x0000001fff0a7819 */ /* 0x000fe20000011405 */
[----:B------:R-:W-:Y:S01]  /*02f0*/  NOP ;  /* 0x0000000000007918 */ /* 0x000fe20000000000 */
[----:B------:R-:W-:Y:S01]  /*0300*/  LOP3.LUT R4, R4, 0xffffff80, RZ, 0xc0, !PT ;  /* 0xffffff8004047812 */ /* 0x000fe200078ec0ff */
[----:B------:R-:W-:Y:S01]  /*0310*/  NOP ;  /* 0x0000000000007918 */ /* 0x000fe20000000000 */
[----:B------:R-:W-:Y:S01]  /*0320*/  LEA.HI R10, R10, R5, RZ, 0x2 ;  /* 0x000000050a0a7211 */ /* 0x000fe200078f10ff */
[----:B------:R-:W1:Y:S01]  /*0330*/  LDC R12, c[0x0][0x144] ;  /* 0x00005100ff0c7b82 */ /* 0x000e620000000800 */
[----:B------:R-:W-:Y:S01]  /*0340*/  IMAD.MOV.U32 R22, RZ, RZ, 0x1 ;  /* 0x00000001ff167424 */ /* 0x000fe200078e00ff */
[----:B------:R-:W-:Y:S01]  /*0350*/  ISETP.NE.AND P3, PT, R2, RZ, PT ;  /* 0x000000ff0200720c */ /* 0x000fe20003f65270 */
[----:B------:R-:W-:Y:S01]  /*0360*/  IMAD.IADD R8, R63, 0x1, -R4 ;  /* 0x000000013f087824 */ /* 0x000fe200078e0a04 */
[----:B------:R-:W-:Y:S01]  /*0370*/  LOP3.LUT R10, R10, 0x3ffffffc, RZ, 0xc0, !PT ;  /* 0x3ffffffc0a0a7812 */ /* 0x000fe200078ec0ff */
[----:B------:R-:W2:Y:S03]  /*0380*/  S2R R4, SR_CTAID.Y ;  /* 0x0000000000047919 */ /* 0x000ea60000002600 */
[----:B------:R-:W-:Y:S01]  /*0390*/  SHF.R.S32.HI R7, RZ, 0x1f, R8 ;  /* 0x0000001fff077819 */ /* 0x000fe20000011408 */
[----:B------:R-:W-:Y:S01]  /*03a0*/  IMAD.IADD R10, R5, 0x1, -R10 ;  /* 0x00000001050a7824 */ /* 0x000fe200078e0a0a */
[----:B------:R-:W3:Y:S02]  /*03b0*/  LDC R14, c[0x0][0x140] ;  /* 0x00005000ff0e7b82 */ /* 0x000ee40000000800 */
[----:B------:R-:W-:-:S02]  /*03c0*/  LEA.HI R7, R7, R8, RZ, 0x3 ;  /* 0x0000000807077211 */ /* 0x000fc400078f18ff */
[----:B-----5:R-:W-:Y:S02]  /*03d0*/  ISETP.NE.OR P0, PT, R0, RZ, !P0 ;  /* 0x000000ff0000720c */ /* 0x020fe40004705670 */
[--C-:B------:R-:W-:Y:S02]  /*03e0*/  SHF.R.S32.HI R0, RZ, 0x3, R7.reuse ;  /* 0x00000003ff007819 */ /* 0x100fe40000011407 */
[----:B0-----:R-:W-:Y:S02]  /*03f0*/  I2FP.F32.U32 R9, UR8 ;  /* 0x0000000800097c45 */ /* 0x001fe40008201000 */
[----:B------:R-:W-:-:S03]  /*0400*/  SHF.R.S32.HI R7, RZ, 0x1f, R7 ;  /* 0x0000001fff077819 */ /* 0x000fc60000011407 */
[----:B------:R-:W-:Y:S01]  /*0410*/  FMUL R11, R9, UR4 ;  /* 0x00000004090b7c20 */ /* 0x000fe20008400000 */
[----:B------:R-:W-:Y:S01]  /*0420*/  LEA.HI R7, R7, R0, RZ, 0x2 ;  /* 0x0000000007077211 */ /* 0x000fe200078f10ff */
[----:B------:R-:W-:Y:S01]  /*0430*/  ULDC UR4, c[0x0][0x154] ;  /* 0x0000550000047ab9 */ /* 0x000fe20000000800 */
[----:B------:R-:W0:Y:S01]  /*0440*/  LDC R9, c[0x0][0x148] ;  /* 0x00005200ff097b82 */ /* 0x000e220000000800 */
[----:B------:R-:W-:Y:S01]  /*0450*/  VOTEU.ALL UP0, P0 ;  /* 0x00000000003f7886 */ /* 0x000fe20000000000 */
[----:B------:R-:W-:Y:S01]  /*0460*/  LOP3.LUT R7, R7, 0xfffffffc, RZ, 0xc0, !PT ;  /* 0xfffffffc07077812 */ /* 0x000fe200078ec0ff */
[----:B------:R-:W5:Y:S01]  /*0470*/  F2I.U32.TRUNC.NTZ R11, R11 ;  /* 0x0000000b000b7305 */ /* 0x000f62000020f000 */
[----:B------:R-:W-:Y:S02]  /*0480*/  VOTEU.ALL UP1, P0 ;  /* 0x00000000003f7886 */ /* 0x000fe40000020000 */
[----:B------:R-:W-:Y:S01]  /*0490*/  @!UP0 UMOV UR6, 0x400 ;  /* 0x0000040000068882 */ /* 0x000fe20000000000 */
[----:B------:R-:W-:Y:S01]  /*04a0*/  IMAD.IADD R7, R0, 0x1, -R7 ;  /* 0x0000000100077824 */ /* 0x000fe200078e0a07 */
[----:B------:R-:W4:Y:S01]  /*04b0*/  @!UP0 S2UR UR7, SR_CgaCtaId ;  /* 0x00000000000789c3 */ /* 0x000f220000008800 */
[----:B------:R-:W-:-:S02]  /*04c0*/  SHF.R.S32.HI R0, RZ, 0x1f, R3 ;  /* 0x0000001fff007819 */ /* 0x000fc40000011403 */
[----:B------:R-:W-:Y:S01]  /*04d0*/  IMAD R10, R10, 0x4, R7 ;  /* 0x000000040a0a7824 */ /* 0x000fe200078e0207 */
[----:B--2---:R-:W-:Y:S02]  /*04e0*/  I2FP.F32.U32 R13, R4 ;  /* 0x00000004000d7245 */ /* 0x004fe40000201000 */
[----:B------:R-:W-:Y:S01]  /*04f0*/  LEA.HI R0, R0, R3, RZ, 0x2 ;  /* 0x0000000300007211 */ /* 0x000fe200078f10ff */
[C---:B------:R-:W-:Y:S01]  /*0500*/  IMAD.SHL.U32 R19, R10.reuse, 0x4, RZ ;  /* 0x000000040a137824 */ /* 0x040fe200078e00ff */
[----:B------:R-:W-:Y:S01]  /*0510*/  LEA.HI R7, R10, R10, RZ, 0x1 ;  /* 0x0000000a0a077211 */ /* 0x000fe200078f08ff */
[----:B------:R-:W-:Y:S01]  /*0520*/  FMUL R13, R13, UR4 ;  /* 0x000000040d0d7c20 */ /* 0x000fe20008400000 */
[----:B-----5:R-:W-:Y:S01]  /*0530*/  IMAD.MOV R15, RZ, RZ, -R11 ;  /* 0x000000ffff0f7224 */ /* 0x020fe200078e0a0b */
[----:B------:R-:W-:Y:S01]  /*0540*/  LOP3.LUT R0, R0, 0xfffffffc, RZ, 0xc0, !PT ;  /* 0xfffffffc00007812 */ /* 0x000fe200078ec0ff */
[----:B------:R-:W-:Y:S01]  /*0550*/  UMOV UR4, 0x20 ;  /* 0x0000002000047882 */ /* 0x000fe20000000000 */
[----:B------:R-:W-:Y:S01]  /*0560*/  LOP3.LUT R11, R7, 0xfffffffe, RZ, 0xc0, !PT ;  /* 0xfffffffe070b7812 */ /* 0x000fe200078ec0ff */
[----:B-1----:R-:W-:Y:S01]  /*0570*/  IMAD R7, R12, R15, UR8 ;  /* 0x000000080c077e24 */ /* 0x002fe2000f8e020f */
[----:B------:R-:W1:Y:S01]  /*0580*/  F2I.U32.TRUNC.NTZ R13, R13 ;  /* 0x0000000d000d7305 */ /* 0x000e62000020f000 */
[----:B------:R-:W-:Y:S01]  /*0590*/  IMAD.IADD R3, R3, 0x1, -R0 ;  /* 0x0000000103037824 */ /* 0x000fe200078e0a00 */
[C---:B------:R-:W-:Y:S01]  /*05a0*/  LOP3.LUT R19, R10.reuse, 0xc, R19, 0x78, !PT ;  /* 0x0000000c0a137812 */ /* 0x040fe200078e7813 */
[----:B------:R-:W-:Y:S01]  /*05b0*/  IMAD.IADD R12, R10, 0x1, -R11 ;  /* 0x000000010a0c7824 */ /* 0x000fe200078e0a0b */
[----:B------:R-:W-:-:S04]  /*05c0*/  @!UP0 UIADD3 UR4, -UR4, 0x100000, URZ ;  /* 0x0010000004048890 */ /* 0x000fc8000fffe13f */
[----:B------:R-:W-:Y:S02]  /*05d0*/  @!UP0 USHF.L.U32 UR5, UR4, 0xb, URZ ;  /* 0x0000000b04058899 */ /* 0x000fe4000800063f */
[----:B------:R-:W-:Y:S01]  /*05e0*/  @!UP0 USHF.L.U32 UR4, UR4, 0x1, URZ ;  /* 0x0000000104048899 */ /* 0x000fe2000800063f */
[----:B---3--:R-:W-:Y:S02]  /*05f0*/  ISETP.EQ.U32.AND P2, PT, R14, 0x1, PT ;  /* 0x000000010e00780c */ /* 0x008fe40003f42070 */
[C---:B------:R-:W-:Y:S02]  /*0600*/  ISETP.NE.AND P1, PT, R3.reuse, 0x3, PT ;  /* 0x000000030300780c */ /* 0x040fe40003f25270 */
[----:B------:R-:W-:Y:S01]  /*0610*/  ISETP.NE.AND P4, PT, R12, R7, PT ;  /* 0x000000070c00720c */ /* 0x000fe20003f85270 */
[----:B----4-:R-:W-:Y:S01]  /*0620*/  @!UP0 ULEA UR6, UR7, UR6, 0x18 ;  /* 0x0000000607068291 */ /* 0x010fe2000f8ec03f */
[----:B------:R-:W-:Y:S01]  /*0630*/  ISETP.EQ.OR P1, PT, R3, RZ, !P1 ;  /* 0x000000ff0300720c */ /* 0x000fe20004f22670 */
[----:B------:R-:W-:Y:S01]  /*0640*/  VOTEU.ALL UP0, P0 ;  /* 0x00000000003f7886 */ /* 0x000fe20000000000 */
[----:B------:R-:W-:Y:S01]  /*0650*/  LOP3.LUT P0, RZ, R8, 0x7, RZ, 0xc0, !PT ;  /* 0x0000000708ff7812 */ /* 0x000fe2000780c0ff */
[C---:B------:R-:W-:Y:S01]  /*0660*/  VIADD R8, R2.reuse, 0xffffffff ;  /* 0xffffffff02087836 */ /* 0x040fe20000000000 */
[----:B------:R-:W-:Y:S01]  /*0670*/  ISETP.EQ.AND P1, PT, R2, RZ, P1 ;  /* 0x000000ff0200720c */ /* 0x000fe20000f22270 */
[----:B-1----:R-:W-:Y:S01]  /*0680*/  IMAD.MOV R23, RZ, RZ, -R13 ;  /* 0x000000ffff177224 */ /* 0x002fe200078e0a0d */
[----:B------:R-:W-:-:S02]  /*0690*/  ISETP.LT.U32.AND P0, PT, R19, 0x2, !P0 ;  /* 0x000000021300780c */ /* 0x000fc40004701070 */
[----:B------:R-:W-:Y:S01]  /*06a0*/  ISETP.GE.U32.AND P6, PT, R8, 0x2, PT ;  /* 0x000000020800780c */ /* 0x000fe20003fc6070 */
[----:B0-----:R-:W-:Y:S01]  /*06b0*/  IMAD R11, R9, R23, R4 ;  /* 0x00000017090b7224 */ /* 0x001fe200078e0204 */
[----:B------:R-:W-:Y:S01]  /*06c0*/  SEL R18, RZ, 0x1, !P1 ;  /* 0x00000001ff127807 */ /* 0x000fe20004800000 */
[----:B------:R-:W0:Y:S02]  /*06d0*/  FENCE.VIEW.ASYNC.S ;  /* 0x00000000000073c6 */ /* 0x000e240000000000 */
[----:B0-----:R0:W1:Y:S01]  /*06e0*/  @!UP0 SYNCS.EXCH.64 URZ, [UR6+0x30], UR4 ;  /* 0x00003004063f85b2 */ /* 0x0010620008000100 */
[----:B------:R-:W-:Y:S02]  /*06f0*/  @P4 LEA.HI R0, R19, R19, RZ, 0x1 ;  /* 0x0000001313004211 */ /* 0x000fe400078f08ff */
[----:B------:R-:W-:Y:S02]  /*0700*/  SEL R18, R18, 0x2, P6 ;  /* 0x0000000212127807 */ /* 0x000fe40003000000 */
[----:B------:R-:W-:-:S04]  /*0710*/  @P4 SHF.R.S32.HI R0, RZ, 0x1, R0 ;  /* 0x00000001ff004819 */ /* 0x000fc80000011400 */
[----:B------:R-:W-:Y:S02]  /*0720*/  @P4 ISETP.NE.AND P5, PT, R0, R11, PT ;  /* 0x0000000b0000420c */ /* 0x000fe40003fa5270 */
[----:B------:R-:W-:Y:S02]  /*0730*/  SEL R11, RZ, 0x1, !P0 ;  /* 0x00000001ff0b7807 */ /* 0x000fe40004000000 */
[----:B------:R-:W-:Y:S02]  /*0740*/  @P4 SEL R22, RZ, 0x1, P5 ;  /* 0x00000001ff164807 */ /* 0x000fe40002800000 */
[----:B------:R-:W-:Y:S01]  /*0750*/  LOP3.LUT R0, R63, 0x7f, RZ, 0xc0, !PT ;  /* 0x0000007f3f007812 */ /* 0x000fe200078ec0ff */
[----:B------:R0:W2:Y:S01]  /*0760*/  @!UP1 SYNCS.EXCH.64 URZ, [UR6+0x38], UR4 ;  /* 0x00003804063f95b2 */ /* 0x0000a20008000100 */
[----:B------:R-:W-:Y:S01]  /*0770*/  LOP3.LUT R22, R22, R11, RZ, 0xc0, !PT ;  /* 0x0000000b16167212 */ /* 0x000fe200078ec0ff */
[----:B------:R-:W-:Y:S01]  /*0780*/  NOP ;  /* 0x0000000000007918 */ /* 0x000fe20000000000 */
[----:B------:R-:W-:Y:S05]  /*0790*/  @!P2 BRA `(.L_x_3) ;  /* 0x000000000008a947 */ /* 0x000fea0003800000 */
[----:B-12---:R-:W-:Y:S01]  /*07a0*/  UCGABAR_ARV ;  /* 0x00000000000079c7 */ /* 0x006fe20008000000 */
[----:B------:R-:W-:Y:S05]  /*07b0*/  BRA `(.L_x_4) ;  /* 0x0000000000047947 */ /* 0x000fea0003800000 */
.L_x_3:
[----:B-12---:R-:W-:Y:S01]  /*07c0*/  NOP ;  /* 0x0000000000007918 */ /* 0x006fe20000000000 */
.L_x_4:
[----:B------:R-:W1:Y:S01]  /*07d0*/  LDC R2, c[0x0][0x65c] ;  /* 0x00019700ff027b82 */ /* 0x000e620000000800 */
[----:B------:R-:W-:Y:S02]  /*07e0*/  IMAD.U32 R10, RZ, RZ, UR8 ;  /* 0x00000008ff0a7e24 */ /* 0x000fe4000f8e00ff */
[----:B------:R-:W-:Y:S01]  /*07f0*/  IMAD.MOV.U32 R11, RZ, RZ, RZ ;  /* 0x000000ffff0b7224 */ /* 0x000fe200078e00ff */
[----:B-1----:R-:W-:-:S04]  /*0800*/  ISETP.NE.AND P1, PT, R2, 0x1, PT ;  /* 0x000000010200780c */ /* 0x002fc80003f25270 */
[----:B------:R-:W-:-:S09]  /*0810*/  P2R R5, PR, RZ, 0x2 ;  /* 0x00000002ff057803 */ /* 0x000fd20000000000 */
[----:B------:R-:W1:Y:S01]  /*0820*/  @P1 LDC R17, c[0x0][0x10] ;  /* 0x00000400ff111b82 */ /* 0x000e620000000800 */
[----:B------:R-:W-:Y:S02]  /*0830*/  @P1 IMAD.MOV.U32 R5, RZ, RZ, RZ ;  /* 0x000000ffff051224 */ /* 0x000fe400078e00ff */
[----:B------:R-:W-:-:S05]  /*0840*/  @P1 IMAD.MOV.U32 R15, RZ, RZ, RZ ;  /* 0x000000ffff0f1224 */ /* 0x000fca00078e00ff */
[----:B------:R-:W2:Y:S01]  /*0850*/  @!P1 LDC R13, c[0x0][0xc] ;  /* 0x00000300ff0d9b82 */ /* 0x000ea20000000800 */
[----:B0-----:R-:W-:Y:S01]  /*0860*/  ULDC UR4, c[0x0][0xc] ;  /* 0x0000030000047ab9 */ /* 0x001fe20000000800 */
[----:B------:R-:W-:Y:S01]  /*0870*/  ULDC UR5, c[0x0][0x10] ;  /* 0x0000040000057ab9 */ /* 0x000fe20000000800 */
[----:B------:R-:W-:Y:S01]  /*0880*/  ULDC UR6, c[0x0][0x14] ;  /* 0x0000050000067ab9 */ /* 0x000fe20000000800 */
[----:B------:R-:W-:-:S04]  /*0890*/  UIMAD.WIDE.U32 UR4, UR4, UR5, URZ ;  /* 0x00000005040472a5 */ /* 0x000fc8000f8e003f */
[----:B------:R-:W-:Y:S02]  /*08a0*/  UIMAD.WIDE.U32 UR38, UR4, UR6, URZ ;  /* 0x00000006042672a5 */ /* 0x000fe4000f8e003f */
[----:B------:R-:W-:-:S04]  /*08b0*/  UIMAD UR37, UR5, UR6, URZ ;  /* 0x00000006052572a4 */ /* 0x000fc8000f8e023f */
[----:B------:R-:W-:Y:S01]  /*08c0*/  UIADD3 UR37, UR39, UR37, URZ ;  /* 0x0000002527257290 */ /* 0x000fe2000fffe03f */
[----:B-1----:R-:W-:-:S04]  /*08d0*/  @P1 IMAD.WIDE.U32 R16, R17, UR8, R4 ;  /* 0x0000000811101c25 */ /* 0x002fc8000f8e0004 */
[----:B------:R-:W-:Y:S02]  /*08e0*/  @P1 IMAD.IADD R17, R17, 0x1, R15 ;  /* 0x0000000111111824 */ /* 0x000fe400078e020f */
[----:B--2---:R-:W-:-:S04]  /*08f0*/  @!P1 IMAD.WIDE.U32 R10, R4, R13, R10 ;  /* 0x0000000d040a9225 */ /* 0x004fc800078e000a */
[----:B------:R-:W-:Y:S02]  /*0900*/  @!P1 IMAD.MOV.U32 R16, RZ, RZ, R10 ;  /* 0x000000ffff109224 */ /* 0x000fe400078e000a */
[----:B------:R-:W-:Y:S01]  /*0910*/  @!P1 IMAD.MOV.U32 R17, RZ, RZ, R11 ;  /* 0x000000ffff119224 */ /* 0x000fe200078e000b */
[----:B------:R-:W-:Y:S06]  /*0920*/  @!P2 BRA `(.L_x_5) ;  /* 0x00000000000ca947 */ /* 0x000fec0003800000 */
[----:B------:R-:W-:Y:S01]  /*0930*/  UCGABAR_WAIT ;  /* 0x0000000000007dc7 */ /* 0x000fe20008000000 */
[----:B------:R-:W-:Y:S01]  /*0940*/  CCTL.IVALL ;  /* 0x00000000ff00798f */ /* 0x000fe20002000000 */
[----:B------:R-:W-:Y:S05]  /*0950*/  BRA `(.L_x_6) ;  /* 0x0000000000047947 */ /* 0x000fea0003800000 */
.L_x_5:
[----:B------:R-:W-:Y:S06]  /*0960*/  BAR.SYNC.DEFER_BLOCKING 0x0 ;  /* 0x0000000000007b1d */ /* 0x000fec0000010000 */
.L_x_6:
[----:B------:R-:W-:Y:S05]  /*0970*/  @!P3 BRA `(.L_x_7) ;  /* 0x000000480090b947 */ /* 0x000fea0003800000 */
[----:B------:R-:W-:-:S13]  /*0980*/  ISETP.GT.U32.AND P0, PT, R8, 0x1, PT ;  /* 0x000000010800780c */ /* 0x000fda0003f04070 */
[----:B------:R-:W-:Y:S05]  /*0990*/  @P0 EXIT ;  /* 0x000000000000094d */ /* 0x000fea0003800000 */
[----:B------:R-:W-:Y:S01]  /*09a0*/  ULDC.64 UR4, c[0x0][0x650] ;  /* 0x0001940000047ab9 */ /* 0x000fe20000000a00 */
[----:B------:R-:W-:Y:S01]  /*09b0*/  PRMT R3, RZ, 0x7610, R3 ;  /* 0x00007610ff037816 */ /* 0x000fe20000000003 */
[----:B------:R-:W-:Y:S01]  /*09c0*/  IMAD.MOV.U32 R71, RZ, RZ, -0x1 ;  /* 0xffffffffff477424 */ /* 0x000fe200078e00ff */
[----:B------:R-:W-:Y:S01]  /*09d0*/  ISETP.GE.U32.AND P0, PT, R16, UR4, PT ;  /* 0x0000000410007c0c */ /* 0x000fe2000bf06070 */
[----:B------:R-:W-:Y:S02]  /*09e0*/  IMAD.MOV.U32 R70, RZ, RZ, -0x1 ;  /* 0xffffffffff467424 */ /* 0x000fe400078e00ff */
[----:B------:R-:W-:Y:S01]  /*09f0*/  IMAD.MOV.U32 R69, RZ, RZ, -0x1 ;  /* 0xffffffffff457424 */ /* 0x000fe200078e00ff */
[----:B------:R-:W-:-:S13]  /*0a00*/  ISETP.GE.U32.AND.EX P0, PT, R17, UR5, PT, P0 ;  /* 0x0000000511007c0c */ /* 0x000fda000bf06100 */
[----:B------:R-:W-:Y:S05]  /*0a10*/  @P0 BRA `(.L_x_8) ;  /* 0x0000000400280947 */ /* 0x000fea0003800000 */
[----:B------:R-:W0:Y:S01]  /*0a20*/  LDC.64 R24, c[0x0][0x628] ;  /* 0x00018a00ff187b82 */ /* 0x000e220000000a00 */
[----:B------:R-:W-:Y:S02]  /*0a30*/  IMAD.MOV.U32 R10, RZ, RZ, R16 ;  /* 0x000000ffff0a7224 */ /* 0x000fe400078e0010 */
[----:B------:R-:W-:-:S05]  /*0a40*/  IMAD.MOV.U32 R11, RZ, RZ, R17 ;  /* 0x000000ffff0b7224 */ /* 0x000fca00078e0011 */
[----:B------:R-:W1:Y:S08]  /*0a50*/  LDC R8, c[0x0][0x630] ;  /* 0x00018c00ff087b82 */ /* 0x000e700000000800 */
[----:B------:R-:W2:Y:S01]  /*0a60*/  LDC.64 R26, c[0x0][0x620] ;  /* 0x00018800ff1a7b82 */ /* 0x000ea20000000a00 */
[----:B0-----:R-:W-:-:S04]  /*0a70*/  ISETP.NE.U32.AND P0, PT, R24, RZ, PT ;  /* 0x000000ff1800720c */ /* 0x001fc80003f05070 */
[----:B------:R-:W-:-:S13]  /*0a80*/  ISETP.NE.AND.EX P0, PT, R25, RZ, PT, P0 ;  /* 0x000000ff1900720c */ /* 0x000fda0003f05300 */
[----:B-12---:R-:W-:Y:S05]  /*0a90*/  @!P0 BRA `(.L_x_9) ;  /* 0x0000000000288947 */ /* 0x006fea0003800000 */
[----:B------:R-:W0:Y:S02]  /*0aa0*/  LDC R3, c[0x0][0x634] ;  /* 0x00018d00ff037b82 */ /* 0x000e240000000800 */
[----:B0-----:R-:W-:-:S05]  /*0ab0*/  IADD3 R3, P0, R16, R3, RZ ;  /* 0x0000000310037210 */ /* 0x001fca0007f1e0ff */
[----:B------:R-:W-:-:S04]  /*0ac0*/  IMAD.X R21, RZ, RZ, R17, P0 ;  /* 0x000000ffff157224 */ /* 0x000fc800000e0611 */
[----:B------:R-:W-:-:S04]  /*0ad0*/  IMAD.WIDE.U32 R10, R21, R24, RZ ;  /* 0x00000018150a7225 */ /* 0x000fc800078e00ff */
[----:B------:R-:W-:-:S04]  /*0ae0*/  IMAD.WIDE.U32 R12, P0, R3, R25, R10 ;  /* 0x00000019030c7225 */ /* 0x000fc8000780000a */
[----:B------:R-:W-:-:S04]  /*0af0*/  IMAD.WIDE.U32 R10, R3, R24, RZ ;  /* 0x00000018030a7225 */ /* 0x000fc800078e00ff */
[----:B------:R-:W-:Y:S01]  /*0b00*/  IMAD.X R15, RZ, RZ, RZ, P0 ;  /* 0x000000ffff0f7224 */ /* 0x000fe200000e06ff */
[----:B------:R-:W-:Y:S01]  /*0b10*/  IADD3 RZ, P0, R11, R12, RZ ;  /* 0x0000000c0bff7210 */ /* 0x000fe20007f1e0ff */
[----:B------:R-:W-:-:S04]  /*0b20*/  IMAD.MOV.U32 R14, RZ, RZ, R13 ;  /* 0x000000ffff0e7224 */ /* 0x000fc800078e000d */
[----:B------:R-:W-:-:S08]  /*0b30*/  IMAD.WIDE.U32.X R10, R21, R25, R14, P0 ;  /* 0x00000019150a7225 */ /* 0x000fd000000e040e */
.L_x_9:
[----:B------:R-:W0:Y:S01]  /*0b40*/  LDC.64 R30, c[0x0][0x640] ;  /* 0x00019000ff1e7b82 */ /* 0x000e220000000a00 */
[-CC-:B------:R-:W-:Y:S02]  /*0b50*/  SHF.R.U64 R69, R10, R8.reuse, R11.reuse ;  /* 0x000000080a457219 */ /* 0x180fe4000000120b */
[----:B------:R-:W-:Y:S02]  /*0b60*/  SHF.R.U32.HI R3, RZ, R8, R11 ;  /* 0x00000008ff037219 */ /* 0x000fe4000001160b */
[----:B------:R-:W-:-:S03]  /*0b70*/  IADD3 R5, P0, RZ, -R69, RZ ;  /* 0x80000045ff057210 */ /* 0x000fc60007f1e0ff */
[----:B------:R-:W1:Y:S02]  /*0b80*/  LDC R12, c[0x0][0x618] ;  /* 0x00018600ff0c7b82 */ /* 0x000e640000000800 */
[----:B------:R-:W-:Y:S02]  /*0b90*/  IMAD.X R3, RZ, RZ, ~R3, P0 ;  /* 0x000000ffff037224 */ /* 0x000fe400000e0e03 */
[----:B------:R-:W-:-:S04]  /*0ba0*/  IMAD.WIDE.U32 R10, R5, R26, R16 ;  /* 0x0000001a050a7225 */ /* 0x000fc800078e0010 */
[----:B------:R-:W2:Y:S01]  /*0bb0*/  LDC R20, c[0x0][0x608] ;  /* 0x00018200ff147b82 */ /* 0x000ea20000000800 */
[----:B------:R-:W-:Y:S02]  /*0bc0*/  IMAD R8, R3, R26, RZ ;  /* 0x0000001a03087224 */ /* 0x000fe400078e02ff */
[----:B------:R-:W-:Y:S02]  /*0bd0*/  IMAD.MOV.U32 R3, RZ, RZ, -0x1 ;  /* 0xffffffffff037424 */ /* 0x000fe400078e00ff */
[----:B------:R-:W-:Y:S02]  /*0be0*/  IMAD R5, R5, R27, R8 ;  /* 0x0000001b05057224 */ /* 0x000fe400078e0208 */
[----:B------:R-:W-:Y:S01]  /*0bf0*/  IMAD R26, R9, R23, R4 ;  /* 0x00000017091a7224 */ /* 0x000fe200078e0204 */
[----:B------:R-:W3:Y:S01]  /*0c00*/  LDC R28, c[0x0][0x658] ;  /* 0x00019600ff1c7b82 */ /* 0x000ee20000000800 */
[----:B------:R-:W-:Y:S01]  /*0c10*/  IMAD.IADD R5, R11, 0x1, R5 ;  /* 0x000000010b057824 */ /* 0x000fe200078e0205 */
[----:B0-----:R-:W-:Y:S01]  /*0c20*/  ISETP.NE.U32.AND P0, PT, R30, RZ, PT ;  /* 0x000000ff1e00720c */ /* 0x001fe20003f05070 */
[----:B------:R-:W-:-:S03]  /*0c30*/  IMAD.MOV.U32 R23, RZ, RZ, 0x1 ;  /* 0x00000001ff177424 */ /* 0x000fc600078e00ff */
[----:B------:R-:W-:Y:S02]  /*0c40*/  ISETP.NE.AND.EX P0, PT, R31, RZ, PT, P0 ;  /* 0x000000ff1f00720c */ /* 0x000fe40003f05300 */
[----:B------:R-:W0:Y:S01]  /*0c50*/  LDC R24, c[0x0][0x600] ;  /* 0x00018000ff187b82 */ /* 0x000e220000000800 */
[-CC-:B-1----:R-:W-:Y:S02]  /*0c60*/  SHF.R.U64 R14, R10, R12.reuse, R5.reuse ;  /* 0x0000000c0a0e7219 */ /* 0x182fe40000001205 */
[----:B------:R-:W-:-:S05]  /*0c70*/  SHF.R.U32.HI R5, RZ, R12, R5 ;  /* 0x0000000cff057219 */ /* 0x000fca0000011605 */
[----:B------:R-:W1:Y:S01]  /*0c80*/  LDC R15, c[0x0][0x648] ;  /* 0x00019200ff0f7b82 */ /* 0x000e620000000800 */
[-CC-:B--2---:R-:W-:Y:S02]  /*0c90*/  SHF.R.U64 R27, R14, R20.reuse, R5.reuse ;  /* 0x000000140e1b7219 */ /* 0x184fe40000001205 */
[----:B------:R-:W-:-:S05]  /*0ca0*/  SHF.R.U32.HI R5, RZ, R20, R5 ;  /* 0x00000014ff057219 */ /* 0x000fca0000011605 */
[----:B------:R-:W2:Y:S01]  /*0cb0*/  LDC R21, c[0x0][0x638] ;  /* 0x00018e00ff157b82 */ /* 0x000ea20000000800 */
[-CC-:B---3--:R-:W-:Y:S02]  /*0cc0*/  SHF.R.U64 R20, R27, R28.reuse, R5.reuse ;  /* 0x0000001c1b147219 */ /* 0x188fe40000001205 */
[-C--:B------:R-:W-:Y:S02]  /*0cd0*/  SHF.L.U32 R3, R3, R28.reuse, RZ ;  /* 0x0000001c03037219 */ /* 0x080fe400000006ff */
[----:B------:R-:W-:Y:S01]  /*0ce0*/  SHF.R.U32.HI R5, RZ, R28, R5 ;  /* 0x0000001cff057219 */ /* 0x000fe20000011605 */
[----:B------:R-:W-:Y:S01]  /*0cf0*/  IMAD.MOV.U32 R4, RZ, RZ, R20 ;  /* 0x000000ffff047224 */ /* 0x000fe200078e0014 */
[----:B------:R-:W-:Y:S01]  /*0d00*/  LOP3.LUT R12, RZ, R3, RZ, 0x33, !PT ;  /* 0x00000003ff0c7212 */ /* 0x000fe200078e33ff */
[----:B------:R-:W3:Y:S01]  /*0d10*/  LDC R25, c[0x0][0x610] ;  /* 0x00018400ff197b82 */ /* 0x000ee20000000800 */
[----:B------:R-:W-:Y:S05]  /*0d20*/  @!P0 BRA `(.L_x_10) ;  /* 0x0000000000288947 */ /* 0x000fea0003800000 */
[----:B------:R-:W4:Y:S02]  /*0d30*/  LDC R3, c[0x0][0x64c] ;  /* 0x00019300ff037b82 */ /* 0x000f240000000800 */
[----:B----4-:R-:W-:-:S05]  /*0d40*/  IADD3 R3, P0, R20, R3, RZ ;  /* 0x0000000314037210 */ /* 0x010fca0007f1e0ff */
        /* <DEDUP_REMOVED lines=8> */
.L_x_10:
[----:B-1----:R-:W-:Y:S01]  /*0dd0*/  SHF.R.U64 R4, R4, R15, R5 ;  /* 0x0000000f04047219 */ /* 0x002fe20000001205 */
[----:B0-----:R-:W-:Y:S01]  /*0de0*/  VIADD R5, R24, 0xffffffff ;  /* 0xffffffff18057836 */ /* 0x001fe20000000000 */
[----:B------:R-:W-:Y:S02]  /*0df0*/  SHF.L.U32 R3, R23, R28, RZ ;  /* 0x0000001c17037219 */ /* 0x000fe400000006ff */
[----:B------:R-:W-:Y:S01]  /*0e00*/  LOP3.LUT R12, R27, R12, RZ, 0xc0, !PT ;  /* 0x0000000c1b0c7212 */ /* 0x000fe200078ec0ff */
[----:B------:R-:W-:Y:S01]  /*0e10*/  IMAD.MOV R8, RZ, RZ, -R4 ;  /* 0x000000ffff087224 */ /* 0x000fe200078e0a04 */
[----:B------:R-:W-:-:S03]  /*0e20*/  SEL R7, R7, R26, !P1 ;  /* 0x0000001a07077207 */ /* 0x000fc60004800000 */
[----:B------:R-:W-:Y:S01]  /*0e30*/  IMAD R12, R3, R4, R12 ;  /* 0x00000004030c7224 */ /* 0x000fe200078e020c */
[----:B------:R-:W-:Y:S01]  /*0e40*/  LOP3.LUT R4, R14, R5, RZ, 0xc0, !PT ;  /* 0x000000050e047212 */ /* 0x000fe200078ec0ff */
[----:B--2---:R-:W-:Y:S02]  /*0e50*/  IMAD R3, R8, R21, R20 ;  /* 0x0000001508037224 */ /* 0x004fe400078e0214 */
[----:B---3--:R-:W-:Y:S02]  /*0e60*/  IMAD R7, R12, R25, R7 ;  /* 0x000000190c077224 */ /* 0x008fe400078e0207 */
[----:B------:R-:W-:Y:S02]  /*0e70*/  IMAD.MOV.U32 R5, RZ, RZ, 0x1 ;  /* 0x00000001ff057424 */ /* 0x000fe400078e00ff */
[----:B------:R-:W-:-:S03]  /*0e80*/  IMAD R4, R3, R24, R4 ;  /* 0x0000001803047224 */ /* 0x000fc600078e0204 */
[----:B------:R-:W-:Y:S02]  /*0e90*/  PRMT R3, R5, 0x7610, R3 ;  /* 0x0000761005037816 */ /* 0x000fe40000000003 */
[----:B------:R-:W-:Y:S02]  /*0ea0*/  SEL R70, R4, R7, !P1 ;  /* 0x0000000704467207 */ /* 0x000fe40004800000 */
[----:B------:R-:W-:-:S07]  /*0eb0*/  SEL R71, R7, R4, !P1 ;  /* 0x0000000407477207 */ /* 0x000fce0004800000 */
.L_x_8:
[----:B------:R-:W-:-:S08]  /*0ec0*/  NOP ;  /* 0x0000000000007918 */ /* 0x000fd00000000000 */
[----:B------:R-:W0:Y:S02]  /*0ed0*/  USETMAXREG.TRY_ALLOC.CTAPOOL UP0, 0xe8 ;  /* 0x000000e8000079c8 */ /* 0x000e240008000600 */
[----:B0-----:R-:W-:-:S13]  /*0ee0*/  PLOP3.LUT P0, PT, PT, PT, UP0, 0x80, 0x0 ;  /* 0x000000000000781c */ /* 0x001fda0003f0f008 */
[----:B------:R-:W-:Y:S05]  /*0ef0*/  @!P0 BRA `(.L_x_8) ;  /* 0xfffffffc00f08947 */ /* 0x000fea000383ffff */
[----:B------:R-:W-:Y:S01]  /*0f00*/  ULDC.64 UR4, c[0x0][0x598] ;  /* 0x0001660000047ab9 */ /* 0x000fe20000000a00 */
[----:B------:R-:W-:Y:S01]  /*0f10*/  ULDC.64 UR40, c[0x0][0x208] ;  /* 0x0000820000287ab9 */ /* 0x000fe20000000a00 */
[----:B------:R-:W-:-:S04]  /*0f20*/  ISETP.NE.U32.AND P0, PT, RZ, UR4, PT ;  /* 0x00000004ff007c0c */ /* 0x000fc8000bf05070 */
[----:B------:R-:W-:-:S13]  /*0f30*/  ISETP.NE.AND.EX P0, PT, RZ, UR5, PT, P0 ;  /* 0x00000005ff007c0c */ /* 0x000fda000bf05300 */
[----:B------:R-:W-:Y:S05]  /*0f40*/  @!P0 BRA `(.L_x_11) ;  /* 0x00000000001c8947 */ /* 0x000fea0003800000 */
[----:B------:R-:W0:Y:S02]  /*0f50*/  LDC.64 R4, c[0x0][0x598] ;  /* 0x00016600ff047b82 */ /* 0x000e240000000a00 */
[----:B0-----:R-:W2:Y:S02]  /*0f60*/  LDG.E.64 R4, desc[UR40][R4.64] ;  /* 0x0000002804047981 */ /* 0x001ea4000c1e1b00 */
[----:B--2---:R-:W-:-:S04]  /*0f70*/  ISETP.NE.U32.AND P0, PT, R4, RZ, PT ;  /* 0x000000ff0400720c */ /* 0x004fc80003f05070 */
[----:B------:R-:W-:-:S13]  /*0f80*/  ISETP.NE.AND.EX P0, PT, R5, RZ, PT, P0 ;  /* 0x000000ff0500720c */ /* 0x000fda0003f05300 */
[----:B------:R-:W-:Y:S05]  /*0f90*/  @!P0 BRA `(.L_x_11) ;  /* 0x0000000000088947 */ /* 0x000fea0003800000 */
[----:B------:R0:W5:Y:S01]  /*0fa0*/  LD.E R23, desc[UR40][R4.64] ;  /* 0x0000002804177980 */ /* 0x000162000c101900 */
[----:B------:R-:W-:Y:S05]  /*0fb0*/  BRA `(.L_x_12) ;  /* 0x0000000000247947 */ /* 0x000fea0003800000 */
.L_x_11:
[----:B------:R-:W-:Y:S02]  /*0fc0*/  ULDC.64 UR4, c[0x0][0x588] ;  /* 0x0001620000047ab9 */ /* 0x000fe40000000a00 */
[----:B------:R-:W-:-:S04]  /*0fd0*/  ISETP.NE.U32.AND P0, PT, RZ, UR4, PT ;  /* 0x00000004ff007c0c */ /* 0x000fc8000bf05070 */
[----:B------:R-:W-:-:S13]  /*0fe0*/  ISETP.NE.AND.EX P0, PT, RZ, UR5, PT, P0 ;  /* 0x00000005ff007c0c */ /* 0x000fda000bf05300 */
[----:B------:R-:W-:Y:S05]  /*0ff0*/  @!P0 BRA `(.L_x_13) ;  /* 0x00000000000c8947 */ /* 0x000fea0003800000 */
[----:B------:R-:W0:Y:S02]  /*1000*/  LDC.64 R4, c[0x0][0x588] ;  /* 0x00016200ff047b82 */ /* 0x000e240000000a00 */
[----:B0-----:R1:W5:Y:S01]  /*1010*/  LDG.E R23, desc[UR40][R4.64] ;  /* 0x0000002804177981 */ /* 0x001362000c1e1900 */
[----:B------:R-:W-:Y:S05]  /*1020*/  BRA `(.L_x_12) ;  /* 0x0000000000087947 */ /* 0x000fea0003800000 */
.L_x_13:
[----:B------:R-:W-:Y:S02]  /*1030*/  ULDC UR4, c[0x0][0x580] ;  /* 0x0001600000047ab9 */ /* 0x000fe40000000800 */
[----:B------:R-:W-:-:S07]  /*1040*/  IMAD.U32 R23, RZ, RZ, UR4 ;  /* 0x00000004ff177e24 */ /* 0x000fce000f8e00ff */
.L_x_12:
[----:B------:R-:W-:Y:S02]  /*1050*/  ULDC.64 UR4, c[0x0][0x5a0] ;  /* 0x0001680000047ab9 */ /* 0x000fe40000000a00 */
[----:B------:R-:W-:-:S04]  /*1060*/  ISETP.NE.U32.AND P0, PT, RZ, UR4, PT ;  /* 0x00000004ff007c0c */ /* 0x000fc8000bf05070 */
[----:B------:R-:W-:-:S13]  /*1070*/  ISETP.NE.AND.EX P0, PT, RZ, UR5, PT, P0 ;  /* 0x00000005ff007c0c */ /* 0x000fda000bf05300 */
[----:B------:R-:W-:Y:S05]  /*1080*/  @!P0 BRA `(.L_x_14) ;  /* 0x00000000001c8947 */ /* 0x000fea0003800000 */
[----:B01----:R-:W0:Y:S02]  /*1090*/  LDC.64 R4, c[0x0][0x5a0] ;  /* 0x00016800ff047b82 */ /* 0x003e240000000a00 */
[----:B0-----:R-:W2:Y:S02]  /*10a0*/  LDG.E.64 R4, desc[UR40][R4.64] ;  /* 0x0000002804047981 */ /* 0x001ea4000c1e1b00 */
[----:B--2---:R-:W-:-:S04]  /*10b0*/  ISETP.NE.U32.AND P0, PT, R4, RZ, PT ;  /* 0x000000ff0400720c */ /* 0x004fc80003f05070 */
[----:B------:R-:W-:-:S13]  /*10c0*/  ISETP.NE.AND.EX P0, PT, R5, RZ, PT, P0 ;  /* 0x000000ff0500720c */ /* 0x000fda0003f05300 */
[----:B------:R-:W-:Y:S05]  /*10d0*/  @!P0 BRA `(.L_x_14) ;  /* 0x0000000000088947 */ /* 0x000fea0003800000 */
[----:B------:R0:W5:Y:S01]  /*10e0*/  LD.E R58, desc[UR40][R4.64] ;  /* 0x00000028043a7980 */ /* 0x000162000c101900 */
[----:B------:R-:W-:Y:S05]  /*10f0*/  BRA `(.L_x_15) ;  /* 0x0000000000247947 */ /* 0x000fea0003800000 */
.L_x_14:
[----:B------:R-:W-:Y:S02]  /*1100*/  ULDC.64 UR4, c[0x0][0x590] ;  /* 0x0001640000047ab9 */ /* 0x000fe40000000a00 */
[----:B------:R-:W-:-:S04]  /*1110*/  ISETP.NE.U32.AND P0, PT, RZ, UR4, PT ;  /* 0x00000004ff007c0c */ /* 0x000fc8000bf05070 */
[----:B------:R-:W-:-:S13]  /*1120*/  ISETP.NE.AND.EX P0, PT, RZ, UR5, PT, P0 ;  /* 0x00000005ff007c0c */ /* 0x000fda000bf05300 */
[----:B------:R-:W-:Y:S05]  /*1130*/  @!P0 BRA `(.L_x_16) ;  /* 0x00000000000c8947 */ /* 0x000fea0003800000 */
[----:B------:R-:W2:Y:S02]  /*1140*/  LDC.64 R58, c[0x0][0x590] ;  /* 0x00016400ff3a7b82 */ /* 0x000ea40000000a00 */
[----:B--2---:R2:W5:Y:S01]  /*1150*/  LDG.E R58, desc[UR40][R58.64] ;  /* 0x000000283a3a7981 */ /* 0x004562000c1e1900 */
[----:B------:R-:W-:Y:S05]  /*1160*/  BRA `(.L_x_15) ;  /* 0x0000000000087947 */ /* 0x000fea0003800000 */
.L_x_16:
[----:B------:R-:W-:Y:S02]  /*1170*/  ULDC UR4, c[0x0][0x584] ;  /* 0x0001610000047ab9 */ /* 0x000fe40000000800 */
[----:B------:R-:W-:-:S07]  /*1180*/  IMAD.U32 R58, RZ, RZ, UR4 ;  /* 0x00000004ff3a7e24 */ /* 0x000fce000f8e00ff */
.L_x_15:
[----:B------:R-:W-:-:S13]  /*1190*/  LOP3.LUT P0, RZ, R3, 0xff, RZ, 0xc0, !PT ;  /* 0x000000ff03ff7812 */ /* 0x000fda000780c0ff */
[----:B------:R-:W-:Y:S05]  /*11a0*/  @!P0 EXIT ;  /* 0x000000000000894d */ /* 0x000fea0003800000 */
[----:B------:R-:W3:Y:S01]  /*11b0*/  LDC R61, c[0x0][0x658] ;  /* 0x00019600ff3d7b82 */ /* 0x000ee20000000800 */
[----:B------:R-:W-:Y:S01]  /*11c0*/  LOP3.LUT R6, R6, 0x1, RZ, 0xc0, !PT ;  /* 0x0000000106067812 */ /* 0x000fe200078ec0ff */
[----:B------:R-:W-:Y:S01]  /*11d0*/  ULDC.64 UR6, c[0x0][0x288] ;  /* 0x0000a20000067ab9 */ /* 0x000fe20000000a00 */
[----:B------:R-:W-:Y:S01]  /*11e0*/  SHF.R.U32.HI R3, RZ, 0x2, R63 ;  /* 0x00000002ff037819 */ /* 0x000fe2000001163f */
[----:B------:R-:W-:Y:S01]  /*11f0*/  UIADD3 UR4, UR7, 0x7f, URZ ;  /* 0x0000007f07047890 */ /* 0x000fe2000fffe03f */
[----:B------:R-:W-:Y:S01]  /*1200*/  SHF.R.U32.HI R0, RZ, 0x1, R0 ;  /* 0x00000001ff007819 */ /* 0x000fe20000011600 */
[----:B------:R-:W-:Y:S01]  /*1210*/  IMAD.SHL.U32 R56, R6, 0x40, RZ ;  /* 0x0000004006387824 */ /* 0x000fe200078e00ff */
[----:B------:R-:W-:Y:S01]  /*1220*/  LOP3.LUT R3, R3, 0x7, RZ, 0xc0, !PT ;  /* 0x0000000703037812 */ /* 0x000fe200078ec0ff */
[----:B01----:R-:W0:Y:S01]  /*1230*/  LDC.64 R4, c[0x0][0x5c8] ;  /* 0x00017200ff047b82 */ /* 0x003e220000000a00 */
[----:B------:R-:W-:Y:S01]  /*1240*/  USHF.R.S32.HI UR5, URZ, 0x1f, UR4 ;  /* 0x0000001f3f057899 */ /* 0x000fe20008011404 */
[----:B------:R-:W-:Y:S01]  /*1250*/  LOP3.LUT R0, R0, 0x30, RZ, 0xc0, !PT ;  /* 0x0000003000007812 */ /* 0x000fe200078ec0ff */
[----:B------:R-:W-:Y:S01]  /*1260*/  IMAD.MOV.U32 R8, RZ, RZ, 0x1 ;  /* 0x00000001ff087424 */ /* 0x000fe200078e00ff */
[--C-:B------:R-:W-:Y:S01]  /*1270*/  LOP3.LUT R56, R56, 0x40, R3.reuse, 0xe2, !PT ;  /* 0x0000004038387812 */ /* 0x100fe200078ee203 */
[----:B------:R-:W-:Y:S01]  /*1280*/  ULEA.HI UR5, UR5, UR4, URZ, 0x7 ;  /* 0x0000000405057291 */ /* 0x000fe2000f8f383f */
[-C--:B------:R-:W-:Y:S01]  /*1290*/  IADD3 R3, RZ, -R0.reuse, -R3 ;  /* 0x80000000ff037210 */ /* 0x080fe20007ffe803 */
[----:B------:R-:W-:Y:S01]  /*12a0*/  IMAD.U32 R7, RZ, RZ, UR6 ;  /* 0x00000006ff077e24 */ /* 0x000fe2000f8e00ff */
[----:B------:R-:W1:Y:S01]  /*12b0*/  LDC R65, c[0x0][0x600] ;  /* 0x00018000ff417b82 */ /* 0x000e620000000800 */
[----:B------:R-:W-:Y:S01]  /*12c0*/  LOP3.LUT R56, R56, R0, RZ, 0xfc, !PT ;  /* 0x0000000038387212 */ /* 0x000fe200078efcff */
[----:B------:R-:W-:Y:S01]  /*12d0*/  IMAD.MOV.U32 R0, RZ, RZ, -0x1 ;  /* 0xffffffffff007424 */ /* 0x000fe200078e00ff */
[----:B------:R-:W-:Y:S01]  /*12e0*/  USHF.R.S32.HI UR43, URZ, 0x7, UR5 ;  /* 0x000000073f2b7899 */ /* 0x000fe20008011405 */
[C---:B------:R-:W-:Y:S01]  /*12f0*/  LOP3.LUT R62, R63.reuse, 0x3, RZ, 0xc0, !PT ;  /* 0x000000033f3e7812 */ /* 0x040fe200078ec0ff */
[----:B------:R-:W-:Y:S01]  /*1300*/  IMAD R3, R6, -0x40, R3 ;  /* 0xffffffc006037824 */ /* 0x000fe200078e0203 */
[C---:B------:R-:W-:Y:S01]  /*1310*/  LOP3.LUT R64, R63.reuse, 0x80, RZ, 0xc0, !PT ;  /* 0x000000803f407812 */ /* 0x040fe200078ec0ff */
[----:B------:R-:W-:Y:S01]  /*1320*/  UISETP.LT.AND UP0, UPT, UR43, 0x1, UPT ;  /* 0x000000012b00788c */ /* 0x000fe2000bf01270 */
[-C--:B---3--:R-:W-:Y:S01]  /*1330*/  SHF.L.U32 R0, R0, R61.reuse, RZ ;  /* 0x0000003d00007219 */ /* 0x088fe200000006ff */
[----:B------:R-:W-:Y:S01]  /*1340*/  ULDC UR4, c[0x0][0x284] ;  /* 0x0000a10000047ab9 */ /* 0x000fe20000000800 */
[----:B------:R-:W-:Y:S01]  /*1350*/  IMAD R62, R62, -0x2, R7 ;  /* 0xfffffffe3e3e7824 */ /* 0x000fe200078e0207 */
[----:B------:R-:W-:Y:S01]  /*1360*/  USEL UR44, UR43, 0x1, UP0 ;  /* 0x000000012b2c7887 */ /* 0x000fe20008000000 */
[----:B------:R-:W-:Y:S01]  /*1370*/  SHF.L.U32 R61, R8, R61, RZ ;  /* 0x0000003d083d7219 */ /* 0x000fe200000006ff */
[----:B------:R-:W-:Y:S01]  /*1380*/  IMAD.SHL.U32 R63, R63, 0x2, RZ ;  /* 0x000000023f3f7824 */ /* 0x000fe200078e00ff */
[----:B------:R-:W-:Y:S01]  /*1390*/  LOP3.LUT R68, R18, 0x1, RZ, 0xfc, !PT ;  /* 0x0000000112447812 */ /* 0x000fe200078efcff */
[----:B------:R-:W-:Y:S01]  /*13a0*/  VIADD R67, R3, UR4 ;  /* 0x0000000403437c36 */ /* 0x000fe20008000000 */
[C---:B0-----:R-:W-:Y:S01]  /*13b0*/  SHF.L.U64.HI R60, R4.reuse, 0x3, R5 ;  /* 0x00000003043c7819 */ /* 0x041fe20000010205 */
[----:B--2---:R-:W-:Y:S01]  /*13c0*/  IMAD.SHL.U32 R59, R4, 0x8, RZ ;  /* 0x00000008043b7824 */ /* 0x004fe200078e00ff */
[----:B------:R-:W-:Y:S01]  /*13d0*/  SHF.R.U32.HI R64, RZ, 0x7, R64 ;  /* 0x00000007ff407819 */ /* 0x000fe20000011640 */
[----:B------:R-:W-:Y:S01]  /*13e0*/  IMAD.MOV.U32 R57, RZ, RZ, RZ ;  /* 0x000000ffff397224 */ /* 0x000fe200078e00ff */
[----:B------:R-:W-:Y:S01]  /*13f0*/  LOP3.LUT R66, RZ, R0, RZ, 0x33, !PT ;  /* 0x00000000ff427212 */ /* 0x000fe200078e33ff */
[----:B------:R-:W-:Y:S01]  /*1400*/  UIADD3 UR44, UR43, -UR44, URZ ;  /* 0x8000002c2b2c7290 */ /* 0x000fe2000fffe03f */
[----:B------:R-:W-:Y:S01]  /*1410*/  UMOV UR36, URZ ;  /* 0x0000003f00247c82 */ /* 0x000fe20008000000 */
[----:B-1----:R-:W-:Y:S01]  /*1420*/  VIADD R65, R65, 0xffffffff ;  /* 0xffffffff41417836 */ /* 0x002fe20000000000 */
[----:B------:R-:W-:-:S09]  /*1430*/  UMOV UR42, URZ ;  /* 0x0000003f002a7c82 */ /* 0x000fd20008000000 */
.L_x_98:
[----:B0-----:R-:W0:Y:S01]  /*1440*/  SHFL.IDX PT, R0, R64, RZ, 0x1f ;  /* 0x00001fff40007589 */ /* 0x001e2200000e0000 */
[----:B-1----:R-:W1:Y:S01]  /*1450*/  S2UR UR7, SR_CgaCtaId ;  /* 0x00000000000779c3 */ /* 0x002e620000008800 */
[----:B------:R-:W-:Y:S01]  /*1460*/  UMOV UR6, 0x400 ;  /* 0x0000040000067882 */ /* 0x000fe20000000000 */
[----:B0-----:R-:W-:Y:S01]  /*1470*/  R2UR UR4, R0 ;  /* 0x00000000000472ca */ /* 0x001fe200000e0000 */
[----:B-1----:R-:W-:-:S12]  /*1480*/  ULEA UR6, UR7, UR6, 0x18 ;  /* 0x0000000607067291 */ /* 0x002fd8000f8ec03f */
[----:B------:R-:W-:-:S04]  /*1490*/  ULEA.HI UR5, UR4, UR4, URZ, 0x1 ;  /* 0x0000000404057291 */ /* 0x000fc8000f8f083f */
[----:B------:R-:W-:-:S04]  /*14a0*/  ULOP3.LUT UR5, UR5, 0x7fffe, URZ, 0xc0, !UPT ;  /* 0x0007fffe05057892 */ /* 0x000fc8000f8ec03f */
[----:B------:R-:W-:-:S03]  /*14b0*/  UIADD3 UR5, UR4, -UR5, URZ ;  /* 0x8000000504057290 */ /* 0x000fc6000fffe03f */
[----:B------:R-:W-:Y:S01]  /*14c0*/  ULDC UR4, c[0x0][0x28c] ;  /* 0x0000a30000047ab9 */ /* 0x000fe20000000800 */
[----:B------:R-:W-:Y:S01]  /*14d0*/  ULEA UR5, UR5, UR6, 0xd ;  /* 0x0000000605057291 */ /* 0x000fe2000f8e683f */
[----:B------:R-:W-:-:S03]  /*14e0*/  ISETP.LT.AND P0, PT, RZ, UR4, PT ;  /* 0x00000004ff007c0c */ /* 0x000fc6000bf01270 */
[----:B------:R-:W-:-:S04]  /*14f0*/  UIADD3 UR5, UR5, 0x100, URZ ;  /* 0x0000010005057890 */ /* 0x000fc8000fffe03f */
[----:B------:R-:W-:-:S04]  /*1500*/  USHF.R.U32.HI UR5, URZ, 0x4, UR5 ;  /* 0x000000043f057899 */ /* 0x000fc80008011605 */
[----:B------:R-:W-:-:S04]  /*1510*/  ULOP3.LUT UR5, UR5, 0x3fff, URZ, 0xc0, !UPT ;  /* 0x00003fff05057892 */ /* 0x000fc8000f8ec03f */
[----:B------:R-:W-:Y:S01]  /*1520*/  ULOP3.LUT UR45, UR5, 0x10000, URZ, 0xfc, !UPT ;  /* 0x00010000052d7892 */ /* 0x000fe2000f8efc3f */
[----:B---345:R-:W-:Y:S11]  /*1530*/  @P0 BRA `(.L_x_17) ;  /* 0x0000000000400947 */ /* 0x038ff60003800000 */
[----:B------:R-:W-:Y:S01]  /*1540*/  MOV R0, 0x0 ;  /* 0x0000000000007802 */ /* 0x000fe20000000f00 */
[----:B------:R-:W-:Y:S01]  /*1550*/  ULDC.64 UR4, c[0x4][0x68] ;  /* 0x01001a0000047ab9 */ /* 0x000fe20000000a00 */
[----:B------:R-:W-:Y:S01]  /*1560*/  ULDC.64 UR6, c[0x4][0x8] ;  /* 0x0100020000067ab9 */ /* 0x000fe20000000a00 */
[----:B------:R-:W-:Y:S01]  /*1570*/  IMAD.U32 R4, RZ, RZ, UR4 ;  /* 0x00000004ff047e24 */ /* 0x000fe2000f8e00ff */
[----:B------:R0:W1:Y:S01]  /*1580*/  LDC.64 R14, c[0x4][R0] ;  /* 0x01000000000e7b82 */ /* 0x0000620000000a00 */
[----:B------:R-:W-:Y:S01]  /*1590*/  IMAD.U32 R5, RZ, RZ, UR5 ;  /* 0x00000005ff057e24 */ /* 0x000fe2000f8e00ff */
[----:B------:R-:W-:Y:S01]  /*15a0*/  ULDC.64 UR4, c[0x4][0x70] ;  /* 0x01001c0000047ab9 */ /* 0x000fe20000000a00 */
[----:B------:R-:W-:Y:S02]  /*15b0*/  IMAD.U32 R10, RZ, RZ, UR6 ;  /* 0x00000006ff0a7e24 */ /* 0x000fe4000f8e00ff */
[----:B------:R-:W-:Y:S02]  /*15c0*/  IMAD.U32 R6, RZ, RZ, UR4 ;  /* 0x00000004ff067e24 */ /* 0x000fe4000f8e00ff */
[----:B------:R-:W-:-:S02]  /*15d0*/  IMAD.U32 R7, RZ, RZ, UR5 ;  /* 0x00000005ff077e24 */ /* 0x000fc4000f8e00ff */
[----:B------:R-:W-:Y:S02]  /*15e0*/  IMAD.U32 R11, RZ, RZ, UR7 ;  /* 0x00000007ff0b7e24 */ /* 0x000fe4000f8e00ff */
[----:B------:R-:W-:Y:S02]  /*15f0*/  IMAD.MOV.U32 R8, RZ, RZ, 0x1e1 ;  /* 0x000001e1ff087424 */ /* 0x000fe400078e00ff */
[----:B------:R-:W-:Y:S02]  /*1600*/  IMAD.MOV.U32 R12, RZ, RZ, 0x1 ;  /* 0x00000001ff0c7424 */ /* 0x000fe400078e00ff */
[----:B0-----:R-:W-:-:S07]  /*1610*/  IMAD.MOV.U32 R13, RZ, RZ, RZ ;  /* 0x000000ffff0d7224 */ /* 0x001fce00078e00ff */
[----:B------:R-:W-:-:S07]  /*1620*/  LEPC R20, `(.L_x_17) ;  /* 0x000000001014794e */ /* 0x000fce0000000000 */
[----:B-1---5:R-:W-:Y:S05]  /*1630*/  CALL.ABS.NOINC R14 ;  /* 0x000000000e007343 */ /* 0x022fea0003c00000 */
.L_x_17:
[----:B------:R-:W-:-:S13]  /*1640*/  ISETP.NE.AND P0, PT, R68, 0x3, PT ;  /* 0x000000034400780c */ /* 0x000fda0003f05270 */
[----:B------:R-:W-:Y:S05]  /*1650*/  @!P0 BRA `(.L_x_18) ;  /* 0x0000000000048947 */ /* 0x000fea0003800000 */
[----:B------:R-:W-:Y:S01]  /*1660*/  BPT.TRAP 0x1 ;  /* 0x000000040000795c */ /* 0x000fe20000300000 */
.L_x_18:
[----:B------:R-:W0:Y:S01]  /*1670*/  S2UR UR5, SR_CgaCtaId ;  /* 0x00000000000579c3 */ /* 0x000e220000008800 */
[----:B------:R-:W-:Y:S01]  /*1680*/  UMOV UR4, 0x400 ;  /* 0x0000040000047882 */ /* 0x000fe20000000000 */
[----:B------:R-:W-:Y:S02]  /*1690*/  IMAD.U32 R0, RZ, RZ, UR36 ;  /* 0x00000024ff007e24 */ /* 0x000fe4000f8e00ff */
[----:B------:R-:W-:-:S03]  /*16a0*/  IMAD.U32 R3, RZ, RZ, UR42 ;  /* 0x0000002aff037e24 */ /* 0x000fc6000f8e00ff */
[----:B------:R-:W-:Y:S01]  /*16b0*/  SHF.L.U32 R0, R0, 0x1f, RZ ;  /* 0x0000001f00007819 */ /* 0x000fe200000006ff */
[----:B0-----:R-:W-:-:S06]  /*16c0*/  ULEA UR4, UR5, UR4, 0x18 ;  /* 0x0000000405047291 */ /* 0x001fcc000f8ec03f */
[----:B------:R-:W-:-:S04]  /*16d0*/  IMAD.U32 R6, RZ, RZ, UR4 ;  /* 0x00000004ff067e24 */ /* 0x000fc8000f8e00ff */
[----:B------:R-:W-:-:S04]  /*16e0*/  IMAD R3, R3, 0x8, R6 ;  /* 0x0000000803037824 */ /* 0x000fc800078e0206 */
[----:B------:R0:W1:Y:S01]  /*16f0*/  SYNCS.PHASECHK.TRANS64.TRYWAIT P1, [R3+URZ], R0 ;  /* 0x00000000030075a7 */ /* 0x000062000802017f */
[----:B------:R-:W-:Y:S05]  /*1700*/  @!P0 BRA `(.L_x_19) ;  /* 0x0000000000048947 */ /* 0x000fea0003800000 */
[----:B------:R-:W-:Y:S01]  /*1710*/  BPT.TRAP 0x1 ;  /* 0x000000040000795c */ /* 0x000fe20000300000 */
.L_x_19:
[----:B------:R-:W-:-:S05]  /*1720*/  IMAD.U32 R4, RZ, RZ, UR44 ;  /* 0x0000002cff047e24 */ /* 0x000fca000f8e00ff */
[----:B------:R-:W-:Y:S01]  /*1730*/  ISETP.GE.AND P2, PT, R4, 0x1, PT ;  /* 0x000000010400780c */ /* 0x000fe20003f46270 */
[----:B-1----:R-:W-:-:S12]  /*1740*/  @P1 BRA `(.L_x_20) ;  /* 0x0000000000081947 */ /* 0x002fd80003800000 */
[----:B------:R-:W1:Y:S02]  /*1750*/  SYNCS.PHASECHK.TRANS64.TRYWAIT P1, [R3+URZ], R0 ;  /* 0x00000000030075a7 */ /* 0x000e64000802017f */
[----:B-1----:R-:W-:Y:S05]  /*1760*/  @!P1 BRA `(.L_x_21) ;  /* 0x0000005000a89947 */ /* 0x002fea0003800000 */
.L_x_20:
[----:B------:R-:W-:Y:S05]  /*1770*/  WARPSYNC.ALL ;  /* 0x0000000000007948 */ /* 0x000fea0003800000 */
[----:B------:R-:W-:Y:S01]  /*1780*/  R2UR UR4, R6 ;  /* 0x00000000060472ca */ /* 0x000fe200000e0000 */
[----:B------:R-:W-:Y:S01]  /*1790*/  ULEA UR8, UR42, UR45, 0xc ;  /* 0x0000002d2a087291 */ /* 0x000fe2000f8e603f */
[----:B------:R-:W-:Y:S01]  /*17a0*/  WARPGROUP.ARRIVE ;  /* 0x00000000000079c5 */ /* 0x000fe20000000000 */
[----:B------:R-:W-:Y:S01]  /*17b0*/  UMOV UR9, 0x40000040 ;  /* 0x4000004000097882 */ /* 0x000fe20000000000 */
[----:B------:R-:W-:Y:S01]  /*17c0*/  UMOV UR11, 0x40000040 ;  /* 0x40000040000b7882 */ /* 0x000fe20000000000 */
[----:B------:R-:W-:Y:S01]  /*17d0*/  UIADD3 UR12, UR8, 0x2, URZ ;  /* 0x00000002080c7890 */ /* 0x000fe2000fffe03f */
[----:B------:R-:W-:Y:S01]  /*17e0*/  UMOV UR13, 0x40000040 ;  /* 0x40000040000d7882 */ /* 0x000fe20000000000 */
[----:B------:R-:W-:-:S06]  /*17f0*/  UMOV UR15, 0x40000040 ;  /* 0x40000040000f7882 */ /* 0x000fcc0000000000 */
[----:B------:R-:W-:-:S04]  /*1800*/  UIADD3 UR4, UR4, 0x20100, URZ ;  /* 0x0002010004047890 */ /* 0x000fc8000fffe03f */
[----:B------:R-:W-:-:S04]  /*1810*/  USHF.R.U32.HI UR4, URZ, 0x4, UR4 ;  /* 0x000000043f047899 */ /* 0x000fc80008011604 */
[----:B------:R-:W-:-:S04]  /*1820*/  ULOP3.LUT UR4, UR4, 0x3fff, URZ, 0xc0, !UPT ;  /* 0x00003fff04047892 */ /* 0x000fc8000f8ec03f */
[----:B------:R-:W-:-:S04]  /*1830*/  ULOP3.LUT UR4, UR4, 0x10000, URZ, 0xfc, !UPT ;  /* 0x0001000004047892 */ /* 0x000fc8000f8efc3f */
[----:B------:R-:W-:-:S04]  /*1840*/  ULEA UR6, UR42, UR4, 0xb ;  /* 0x000000042a067291 */ /* 0x000fc8000f8e583f */
[----:B------:R-:W-:-:S03]  /*1850*/  UIADD3 UR14, UR6, 0x2, URZ ;  /* 0x00000002060e7890 */ /* 0x000fc6000fffe03f */
[----:B------:R-:W-:Y:S02]  /*1860*/  UMOV UR10, UR6 ;  /* 0x00000006000a7c82 */ /* 0x000fe40008000000 */
[----:B------:R-:W-:Y:S01]  /*1870*/  HGMMA.64x64x8.F32.TF32 R24, gdesc[UR8], RZ, !UPT, gsb0 ;  /* 0x04e00000081879f0 */ /* 0x000fe2000c0028ff */
[----:B------:R-:W-:Y:S01]  /*1880*/  UIADD3 UR10, UR6, 0x606, URZ ;  /* 0x00000606060a7890 */ /* 0x000fe2000fffe03f */
[----:B------:R-:W-:Y:S01]  /*1890*/  UMOV UR9, 0x40000040 ;  /* 0x4000004000097882 */ /* 0x000fe20000000000 */
[----:B------:R-:W-:Y:S01]  /*18a0*/  UMOV UR11, 0x40000040 ;  /* 0x40000040000b7882 */ /* 0x000fe20000000000 */
[----:B------:R-:W-:Y:S02]  /*18b0*/  WARPGROUP.DEPBAR.LE gsb0, 0x0 ;  /* 0x00008000000079c5 */ /* 0x000fe40000010000 */
[----:B------:R-:W-:-:S06]  /*18c0*/  WARPGROUP.ARRIVE ;  /* 0x00000000000079c5 */ /* 0x000fcc0000000000 */
[----:B------:R-:W-:Y:S01]  /*18d0*/  HGMMA.64x64x8.F32.TF32 R24, gdesc[UR12], R24, gsb0 ;  /* 0x04e000000c1879f0 */ /* 0x000fe20008002818 */
[----:B------:R-:W-:Y:S02]  /*18e0*/  UIADD3 UR12, UR8, 0x4, URZ ;  /* 0x00000004080c7890 */ /* 0x000fe4000fffe03f */
        /* <DEDUP_REMOVED lines=87> */
[----:B------:R-:W-:Y:S01]  /*1e60*/  UIADD3 UR8, UR8, 0xc06, URZ ;  /* 0x00000c0608087890 */ /* 0x000fe2000fffe03f */
[----:B------:R-:W-:Y:S02]  /*1e70*/  WARPGROUP.DEPBAR.LE gsb0, 0x0 ;  /* 0x00008000000079c5 */ /* 0x000fe40000010000 */
[----:B------:R-:W-:-:S06]  /*1e80*/  WARPGROUP.ARRIVE ;  /* 0x00000000000079c5 */ /* 0x000fcc0000000000 */
[----:B------:R-:W-:Y:S03]  /*1e90*/  HGMMA.64x64x8.F32.TF32 R24, gdesc[UR12], R24, gsb0 ;  /* 0x04e000000c1879f0 */ /* 0x000fe60008002818 */
[----:B------:R-:W-:Y:S02]  /*1ea0*/  WARPGROUP.DEPBAR.LE gsb0, 0x0 ;  /* 0x00008000000079c5 */ /* 0x000fe40000010000 */
[----:B------:R-:W-:-:S06]  /*1eb0*/  WARPGROUP.ARRIVE ;  /* 0x00000000000079c5 */ /* 0x000fcc0000000000 */
[----:B------:R-:W-:Y:S03]  /*1ec0*/  HGMMA.64x64x8.F32.TF32 R24, gdesc[UR8], R24, gsb0 ;  /* 0x04e00000081879f0 */ /* 0x000fe60008002818 */
[----:B------:R-:W-:Y:S02]  /*1ed0*/  WARPGROUP.DEPBAR.LE gsb0, 0x0 ;  /* 0x00008000000079c5 */ /* 0x000fe40000010000 */
[----:B------:R-:W-:Y:S05]  /*1ee0*/  @!P2 BRA `(.L_x_22) ;  /* 0x000000080078a947 */ /* 0x000fea0003800000 */
[----:B------:R-:W-:Y:S01]  /*1ef0*/  UIADD3 UR5, UR42, 0x1, URZ ;  /* 0x000000012a057890 */ /* 0x000fe2000fffe03f */
[----:B01----:R-:W-:Y:S02]  /*1f00*/  IMAD.U32 R0, RZ, RZ, UR44 ;  /* 0x0000002cff007e24 */ /* 0x003fe4000f8e00ff */
[----:B------:R-:W-:Y:S01]  /*1f10*/  IMAD.U32 R3, RZ, RZ, UR42 ;  /* 0x0000002aff037e24 */ /* 0x000fe2000f8e00ff */
[----:B------:R-:W-:-:S04]  /*1f20*/  UISETP.NE.AND UP0, UPT, UR5, 0x2, UPT ;  /* 0x000000020500788c */ /* 0x000fc8000bf05270 */
[----:B------:R-:W-:Y:S02]  /*1f30*/  USEL UR6, URZ, 0x1, UP0 ;  /* 0x000000013f067887 */ /* 0x000fe40008000000 */
[----:B------:R-:W-:Y:S02]  /*1f40*/  USEL UR5, UR5, URZ, UP0 ;  /* 0x0000003f05057287 */ /* 0x000fe40008000000 */
[----:B------:R-:W-:-:S06]  /*1f50*/  ULOP3.LUT UR6, UR36, UR6, URZ, 0x3c, !UPT ;  /* 0x0000000624067292 */ /* 0x000fcc000f8e3c3f */
[----:B------:R-:W-:-:S07]  /*1f60*/  IMAD.U32 R7, RZ, RZ, UR6 ;  /* 0x00000006ff077e24 */ /* 0x000fce000f8e00ff */
.L_x_29:
[----:B------:R-:W-:Y:S05]  /*1f70*/  @!P0 BRA `(.L_x_23) ;  /* 0x0000000000048947 */ /* 0x000fea0003800000 */
[----:B------:R-:W-:Y:S01]  /*1f80*/  BPT.TRAP 0x1 ;  /* 0x000000040000795c */ /* 0x000fe20000300000 */
.L_x_23:
[----:B------:R-:W0:Y:S01]  /*1f90*/  S2UR UR7, SR_CgaCtaId ;  /* 0x00000000000779c3 */ /* 0x000e220000008800 */
[----:B------:R-:W-:Y:S01]  /*1fa0*/  UMOV UR6, 0x400 ;  /* 0x0000040000067882 */ /* 0x000fe20000000000 */
[----:B------:R-:W-:Y:S01]  /*1fb0*/  IMAD.U32 R5, RZ, RZ, UR5 ;  /* 0x00000005ff057e24 */ /* 0x000fe2000f8e00ff */
[----:B------:R-:W-:Y:S01]  /*1fc0*/  SHF.L.U32 R4, R7, 0x1f, RZ ;  /* 0x0000001f07047819 */ /* 0x000fe200000006ff */
[----:B0-----:R-:W-:-:S06]  /*1fd0*/  ULEA UR6, UR7, UR6, 0x18 ;  /* 0x0000000607067291 */ /* 0x001fcc000f8ec03f */
[----:B------:R-:W-:-:S04]  /*1fe0*/  IMAD.U32 R6, RZ, RZ, UR6 ;  /* 0x00000006ff067e24 */ /* 0x000fc8000f8e00ff */
[----:B------:R-:W-:-:S04]  /*1ff0*/  IMAD R5, R5, 0x8, R6 ;  /* 0x0000000805057824 */ /* 0x000fc800078e0206 */
[----:B------:R0:W1:Y:S01]  /*2000*/  SYNCS.PHASECHK.TRANS64.TRYWAIT P1, [R5+URZ], R4 ;  /* 0x00000004050075a7 */ /* 0x000062000802017f */
[----:B------:R-:W-:Y:S05]  /*2010*/  @!P0 BRA `(.L_x_24) ;  /* 0x0000000000048947 */ /* 0x000fea0003800000 */
[----:B------:R-:W-:Y:S01]  /*2020*/  BPT.TRAP 0x1 ;  /* 0x000000040000795c */ /* 0x000fe20000300000 */
.L_x_24:
[----:B-1----:R-:W-:Y:S05]  /*2030*/  @P1 BRA `(.L_x_25) ;  /* 0x0000000000081947 */ /* 0x002fea0003800000 */
[----:B------:R-:W1:Y:S02]  /*2040*/  SYNCS.PHASECHK.TRANS64.TRYWAIT P1, [R5+URZ], R4 ;  /* 0x00000004050075a7 */ /* 0x000e64000802017f */
[----:B-1----:R-:W-:Y:S05]  /*2050*/  @!P1 BRA `(.L_x_26) ;  /* 0x0000004800809947 */ /* 0x002fea0003800000 */
.L_x_25:
[----:B------:R-:W-:Y:S01]  /*2060*/  ULEA UR8, UR5, UR4, 0xb ;  /* 0x0000000405087291 */ /* 0x000fe2000f8e583f */
[----:B------:R-:W-:Y:S01]  /*2070*/  WARPGROUP.ARRIVE ;  /* 0x00000000000079c5 */ /* 0x000fe20000000000 */
[----:B------:R-:W-:Y:S01]  /*2080*/  ULEA UR6, UR5, UR45, 0xc ;  /* 0x0000002d05067291 */ /* 0x000fe2000f8e603f */
[----:B------:R-:W-:Y:S01]  /*2090*/  UMOV UR15, 0x40000040 ;  /* 0x40000040000f7882 */ /* 0x000fe20000000000 */
[----:B------:R-:W-:Y:S01]  /*20a0*/  UMOV UR13, 0x40000040 ;  /* 0x40000040000d7882 */ /* 0x000fe20000000000 */
[----:B------:R-:W-:Y:S02]  /*20b0*/  UIADD3 UR10, UR8, 0x606, URZ ;  /* 0x00000606080a7890 */ /* 0x000fe4000fffe03f */
[----:B------:R-:W-:Y:S02]  /*20c0*/  UMOV UR14, UR8 ;  /* 0x00000008000e7c82 */ /* 0x000fe40008000000 */
[----:B------:R-:W-:Y:S01]  /*20d0*/  UMOV UR12, UR6 ;  /* 0x00000006000c7c82 */ /* 0x000fe20008000000 */
[----:B------:R-:W-:Y:S01]  /*20e0*/  UMOV UR11, 0x40000040 ;  /* 0x40000040000b7882 */ /* 0x000fe20000000000 */
[----:B------:R-:W-:Y:S01]  /*20f0*/  HGMMA.64x64x8.F32.TF32 R24, gdesc[UR12], R24, gsb0 ;  /* 0x04e000000c1879f0 */ /* 0x000fe20008002818 */
[----:B------:R-:W-:-:S02]  /*2100*/  UIADD3 UR14, UR8, 0x2, URZ ;  /* 0x00000002080e7890 */ /* 0x000fc4000fffe03f */
[----:B------:R-:W-:Y:S01]  /*2110*/  UIADD3 UR12, UR6, 0x2, URZ ;  /* 0x00000002060c7890 */ /* 0x000fe2000fffe03f */
[----:B------:R-:W-:Y:S01]  /*2120*/  UMOV UR15, 0x40000040 ;  /* 0x40000040000f7882 */ /* 0x000fe20000000000 */
        /* <DEDUP_REMOVED lines=102> */
[----:B------:R-:W-:Y:S01]  /*2790*/  BPT.TRAP 0x1 ;  /* 0x000000040000795c */ /* 0x000fe20000300000 */
.L_x_27:
[----:B------:R-:W-:-:S13]  /*27a0*/  ISETP.NE.AND P1, PT, R22, RZ, PT ;  /* 0x000000ff1600720c */ /* 0x000fda0003f25270 */
[----:B01----:R-:W-:-:S04]  /*27b0*/  @P1 IMAD R4, R3, 0x8, R6 ;  /* 0x0000000803041824 */ /* 0x003fc800078e0206 */
[----:B------:R-:W-:-:S05]  /*27c0*/  @P1 VIADD R4, R4, 0x10 ;  /* 0x0000001004041836 */ /* 0x000fca0000000000 */
[----:B------:R-:W-:-:S04]  /*27d0*/  @P1 PRMT R4, R19, 0x654, R4 ;  /* 0x0000065413041816 */ /* 0x000fc80000000004 */
[----:B------:R0:W-:Y:S01]  /*27e0*/  @P1 SYNCS.ARRIVE.TRANS64.RED.A1T0 RZ, [R4+URZ], RZ ;  /* 0x000000ff04ff19a7 */ /* 0x0001e2000810043f */
[----:B------:R-:W-:-:S13]  /*27f0*/  ISETP.GT.U32.AND P1, PT, R18, 0x1, PT ;  /* 0x000000011200780c */ /* 0x000fda0003f24070 */
[----:B0-----:R-:W-:Y:S05]  /*2800*/  @P1 BRA `(.L_x_28) ;  /* 0x0000000000041947 */ /* 0x001fea0003800000 */
[----:B------:R-:W-:Y:S01]  /*2810*/  BPT.TRAP 0x1 ;  /* 0x000000040000795c */ /* 0x000fe20000300000 */
.L_x_28:
[----:B------:R-:W-:Y:S01]  /*2820*/  UIADD3 UR5, UR5, 0x1, URZ ;  /* 0x0000000105057890 */ /* 0x000fe2000fffe03f */
[C---:B------:R-:W-:Y:S01]  /*2830*/  ISETP.GT.AND P2, PT, R0.reuse, 0x1, PT ;  /* 0x000000010000780c */ /* 0x040fe20003f44270 */
[----:B------:R-:W-:Y:S02]  /*2840*/  VIADD R3, R3, 0x1 ;  /* 0x0000000103037836 */ /* 0x000fe40000000000 */
[----:B------:R-:W-:Y:S01]  /*2850*/  UISETP.NE.AND UP0, UPT, UR5, 0x2, UPT ;  /* 0x000000020500788c */ /* 0x000fe2000bf05270 */
[----:B------:R-:W-:Y:S02]  /*2860*/  VIADD R0, R0, 0xffffffff ;  /* 0xffffffff00007836 */ /* 0x000fe40000000000 */
[C---:B------:R-:W-:Y:S01]  /*2870*/  ISETP.NE.AND P1, PT, R3.reuse, 0x2, PT ;  /* 0x000000020300780c */ /* 0x040fe20003f25270 */
[----:B------:R-:W-:Y:S02]  /*2880*/  USEL UR6, URZ, 0x1, UP0 ;  /* 0x000000013f067887 */ /* 0x000fe40008000000 */
[----:B------:R-:W-:Y:S01]  /*2890*/  USEL UR5, UR5, URZ, UP0 ;  /* 0x0000003f05057287 */ /* 0x000fe20008000000 */
[----:B------:R-:W-:-:S03]  /*28a0*/  SEL R3, R3, RZ, P1 ;  /* 0x000000ff03037207 */ /* 0x000fc60000800000 */
[----:B------:R-:W-:Y:S01]  /*28b0*/  LOP3.LUT R7, R7, UR6, RZ, 0x3c, !PT ;  /* 0x0000000607077c12 */ /* 0x000fe2000f8e3cff */
[----:B------:R-:W-:Y:S07]  /*28c0*/  @P2 BRA `(.L_x_29) ;  /* 0xfffffff400a82947 */ /* 0x000fee000383ffff */
.L_x_22:
[----:B01----:R-:W0:Y:S02]  /*28d0*/  LDC R0, c[0x0][0x28c] ;  /* 0x0000a300ff007b82 */ /* 0x003e240000000800 */
[----:B0-----:R-:W-:-:S13]  /*28e0*/  ISETP.GE.AND P1, PT, R0, 0x1, PT ;  /* 0x000000010000780c */ /* 0x001fda0003f26270 */
[----:B------:R-:W-:Y:S05]  /*28f0*/  @!P1 BRA `(.L_x_30) ;  /* 0x0000000000389947 */ /* 0x000fea0003800000 */
[----:B------:R-:W-:Y:S05]  /*2900*/  @!P0 BRA `(.L_x_31) ;  /* 0x0000000000048947 */ /* 0x000fea0003800000 */
[----:B------:R-:W-:Y:S01]  /*2910*/  BPT.TRAP 0x1 ;  /* 0x000000040000795c */ /* 0x000fe20000300000 */
.L_x_31:
[----:B------:R-:W-:-:S13]  /*2920*/  ISETP.NE.AND P0, PT, R22, RZ, PT ;  /* 0x000000ff1600720c */ /* 0x000fda0003f05270 */
[----:B------:R-:W-:-:S05]  /*2930*/  VOTEU.ANY UP0, P0 ;  /* 0x00000000003f7886 */ /* 0x000fca0000000100 */
[----:B------:R-:W-:-:S06]  /*2940*/  @UP0 UIADD3 UR4, UR44, UR42, URZ ;  /* 0x0000002a2c040290 */ /* 0x000fcc000fffe03f */
[----:B------:R-:W-:-:S04]  /*2950*/  IMAD.U32 R0, RZ, RZ, UR4 ;  /* 0x00000004ff007e24 */ /* 0x000fc8000f8e00ff */
[----:B------:R-:W-:-:S05]  /*2960*/  @P0 IMAD.SHL.U32 R0, R0, 0x8, RZ ;  /* 0x0000000800000824 */ /* 0x000fca00078e00ff */
[----:B------:R-:W-:-:S04]  /*2970*/  @P0 LOP3.LUT R0, R0, 0x8, RZ, 0xc0, !PT ;  /* 0x0000000800000812 */ /* 0x000fc800078ec0ff */
[----:B------:R-:W-:-:S04]  /*2980*/  @P0 IADD3 R0, R6, 0x10, R0 ;  /* 0x0000001006000810 */ /* 0x000fc80007ffe000 */
[----:B------:R-:W-:-:S04]  /*2990*/  @P0 PRMT R0, R19, 0x654, R0 ;  /* 0x0000065413000816 */ /* 0x000fc80000000000 */
[----:B------:R0:W-:Y:S01]  /*29a0*/  @P0 SYNCS.ARRIVE.TRANS64.RED.A1T0 RZ, [R0+URZ], RZ ;  /* 0x000000ff00ff09a7 */ /* 0x0001e2000810043f */
[----:B------:R-:W-:-:S13]  /*29b0*/  ISETP.GT.U32.AND P0, PT, R18, 0x1, PT ;  /* 0x000000011200780c */ /* 0x000fda0003f04070 */
[----:B0-----:R-:W-:Y:S05]  /*29c0*/  @P0 BRA `(.L_x_30) ;  /* 0x0000000000040947 */ /* 0x001fea0003800000 */
[----:B------:R-:W-:Y:S01]  /*29d0*/  BPT.TRAP 0x1 ;  /* 0x000000040000795c */ /* 0x000fe20000300000 */
.L_x_30:
[----:B------:R-:W-:Y:S01]  /*29e0*/  IMAD.SHL.U32 R6, R70, 0x40, RZ ;  /* 0x0000004046067824 */ /* 0x000fe200078e00ff */
[----:B------:R-:W-:Y:S01]  /*29f0*/  ULDC UR6, c[0x0][0x288] ;  /* 0x0000a20000067ab9 */ /* 0x000fe20000000800 */
[----:B------:R-:W-:Y:S01]  /*2a00*/  SHF.R.S32.HI R9, RZ, 0x1f, R69 ;  /* 0x0000001fff097819 */ /* 0x000fe20000011445 */
[C---:B------:R-:W-:Y:S01]  /*2a10*/  IMAD.SHL.U32 R8, R71.reuse, 0x80, RZ ;  /* 0x0000008047087824 */ /* 0x040fe200078e00ff */
[----:B------:R-:W-:Y:S01]  /*2a20*/  ULDC.64 UR4, c[0x0][0x5d0] ;  /* 0x0001740000047ab9 */ /* 0x000fe20000000a00 */
[C---:B------:R-:W-:Y:S01]  /*2a30*/  LOP3.LUT R10, R6.reuse, 0x6, R63, 0xf8, !PT ;  /* 0x00000006060a7812 */ /* 0x040fe200078ef83f */
[----:B------:R-:W-:Y:S01]  /*2a40*/  IMAD.WIDE R70, R71, 0x80, R56 ;  /* 0x0000008047467825 */ /* 0x000fe200078e0238 */
[----:B------:R-:W-:Y:S01]  /*2a50*/  ISETP.GE.AND P0, PT, R6, UR6, PT ;  /* 0x0000000606007c0c */ /* 0x000fe2000bf06270 */
[----:B------:R-:W-:Y:S01]  /*2a60*/  ULDC UR6, c[0x0][0x284] ;  /* 0x0000a10000067ab9 */ /* 0x000fe20000000800 */
[----:B------:R-:W-:Y:S01]  /*2a70*/  SHF.R.S32.HI R11, RZ, 0x1f, R10 ;  /* 0x0000001fff0b7819 */ /* 0x000fe2000001140a */
[----:B------:R-:W-:Y:S01]  /*2a80*/  IMAD R0, R9, UR4, RZ ;  /* 0x0000000409007c24 */ /* 0x000fe2000f8e02ff */
[----:B------:R-:W-:-:S03]  /*2a90*/  ISETP.GE.OR P0, PT, R8, UR6, P0 ;  /* 0x0000000608007c0c */ /* 0x000fc60008706670 */
[C---:B------:R-:W-:Y:S02]  /*2aa0*/  IMAD R3, R69.reuse, UR5, R0 ;  /* 0x0000000545037c24 */ /* 0x040fe4000f8e0200 */
[----:B------:R-:W-:Y:S01]  /*2ab0*/  IMAD.WIDE.U32 R4, R69, UR4, R10 ;  /* 0x0000000445047c25 */ /* 0x000fe2000f8e000a */
[----:B------:R-:W-:-:S03]  /*2ac0*/  ULDC.64 UR4, c[0x0][0x5c8] ;  /* 0x0001720000047ab9 */ /* 0x000fc60000000a00 */
[----:B------:R-:W-:Y:S02]  /*2ad0*/  IMAD R7, R71, UR4, RZ ;  /* 0x0000000447077c24 */ /* 0x000fe4000f8e02ff */
[----:B------:R-:W-:Y:S02]  /*2ae0*/  IMAD.IADD R5, R5, 0x1, R3 ;  /* 0x0000000105057824 */ /* 0x000fe400078e0203 */
[C---:B------:R-:W-:Y:S02]  /*2af0*/  IMAD R7, R70.reuse, UR5, R7 ;  /* 0x0000000546077c24 */ /* 0x040fe4000f8e0207 */
[----:B------:R-:W-:-:S04]  /*2b00*/  IMAD.WIDE.U32 R72, R70, UR4, R4 ;  /* 0x0000000446487c25 */ /* 0x000fc8000f8e0004 */
[----:B------:R-:W-:Y:S01]  /*2b10*/  IMAD.MOV.U32 R0, RZ, RZ, -0x1 ;  /* 0xffffffffff007424 */ /* 0x000fe200078e00ff */
[----:B------:R-:W-:Y:S06]  /*2b20*/  @P0 BRA `(.L_x_32) ;  /* 0x0000002000780947 */ /* 0x000fec0003800000 */
[----:B-----5:R-:W-:Y:S01]  /*2b30*/  FSETP.NEU.AND P1, PT, R58, RZ, PT ;  /* 0x000000ff3a00720b */ /* 0x020fe20003f2d000 */
[----:B------:R-:W-:Y:S01]  /*2b40*/  IMAD.IADD R6, R62, 0x1, -R6 ;  /* 0x000000013e067824 */ /* 0x000fe200078e0a06 */
[----:B------:R-:W-:Y:S01]  /*2b50*/  BSSY B0, `(.L_x_32) ;  /* 0x000021b000007945 */ /* 0x000fe20003800000 */
[----:B------:R-:W-:Y:S02]  /*2b60*/  IMAD.IADD R3, R67, 0x1, -R8 ;  /* 0x0000000143037824 */ /* 0x000fe400078e0a08 */
[----:B------:R-:W-:Y:S01]  /*2b70*/  IMAD.IADD R83, R73, 0x1, R7 ;  /* 0x0000000149537824 */ /* 0x000fe200078e0207 */
[----:B------:R-:W-:-:S04]  /*2b80*/  ISETP.GT.AND P0, PT, R6, RZ, PT ;  /* 0x000000ff0600720c */ /* 0x000fc80003f04270 */
[----:B------:R-:W-:-:S03]  /*2b90*/  ISETP.GT.AND P2, PT, R3, RZ, P0 ;  /* 0x000000ff0300720c */ /* 0x000fc60000744270 */
[----:B------:R-:W-:Y:S10]  /*2ba0*/  @!P1 BRA `(.L_x_33) ;  /* 0x0000001400dc9947 */ /* 0x000ff40003800000 */
[----:B------:R-:W0:Y:S01]  /*2bb0*/  LDC.64 R76, c[0x0][0x5b8] ;  /* 0x00016e00ff4c7b82 */ /* 0x000e220000000a00 */
[----:B------:R-:W-:-:S07]  /*2bc0*/  ULDC.64 UR4, c[0x0][0x5c0] ;  /* 0x0001700000047ab9 */ /* 0x000fce0000000a00 */
[----:B------:R-:W1:Y:S08]  /*2bd0*/  LDC.64 R78, c[0x0][0x5b0] ;  /* 0x00016c00ff4e7b82 */ /* 0x000e700000000a00 */
[----:B------:R-:W2:Y:S01]  /*2be0*/  LDC.64 R80, c[0x0][0x5a8] ;  /* 0x00016a00ff507b82 */ /* 0x000ea20000000a00 */
[-C--:B0-----:R-:W-:Y:S02]  /*2bf0*/  IMAD R4, R9, R76.reuse, RZ ;  /* 0x0000004c09047224 */ /* 0x081fe400078e02ff */
[----:B------:R-:W-:-:S04]  /*2c00*/  IMAD.WIDE.U32 R74, R69, R76, R10 ;  /* 0x0000004c454a7225 */ /* 0x000fc800078e000a */
[----:B------:R-:W-:Y:S02]  /*2c10*/  IMAD R73, R69, R77, R4 ;  /* 0x0000004d45497224 */ /* 0x000fe400078e0204 */
[-C--:B-1----:R-:W-:Y:S02]  /*2c20*/  IMAD R4, R71, R78.reuse, RZ ;  /* 0x0000004e47047224 */ /* 0x082fe400078e02ff */
[----:B------:R-:W-:Y:S02]  /*2c30*/  IMAD.IADD R13, R75, 0x1, R73 ;  /* 0x000000014b0d7824 */ /* 0x000fe400078e0249 */
[----:B------:R-:W-:Y:S02]  /*2c40*/  IMAD.MOV.U32 R12, RZ, RZ, R74 ;  /* 0x000000ffff0c7224 */ /* 0x000fe400078e004a */
[C---:B------:R-:W-:Y:S02]  /*2c50*/  IMAD R71, R70.reuse, R79, R4 ;  /* 0x0000004f46477224 */ /* 0x040fe400078e0204 */
[----:B------:R-:W-:-:S04]  /*2c60*/  IMAD.WIDE.U32 R4, R70, R78, R12 ;  /* 0x0000004e46047225 */ /* 0x000fc800078e000c */
[----:B------:R-:W-:Y:S01]  /*2c70*/  IMAD.IADD R5, R5, 0x1, R71 ;  /* 0x0000000105057824 */ /* 0x000fe200078e0247 */
[----:B--2---:R-:W-:-:S04]  /*2c80*/  LEA R14, P1, R4, R80, 0x2 ;  /* 0x00000050040e7211 */ /* 0x004fc800078210ff */
[----:B------:R-:W-:-:S05]  /*2c90*/  LEA.HI.X R15, R4, R81, R5, 0x2, P1 ;  /* 0x00000051040f7211 */ /* 0x000fca00008f1405 */
[----:B------:R0:W2:Y:S01]  /*2ca0*/  @P2 LDG.E.LTC128B R7, desc[UR40][R14.64] ;  /* 0x000000280e072981 */ /* 0x0000a2000c1e1920 */
[----:B------:R-:W-:Y:S01]  /*2cb0*/  LEA R8, P3, R72, UR4, 0x2 ;  /* 0x0000000448087c11 */ /* 0x000fe2000f8610ff */
[----:B------:R-:W-:Y:S01]  /*2cc0*/  IMAD.WIDE.U32 R4, R70, R78, R10 ;  /* 0x0000004e46047225 */ /* 0x000fe200078e000a */
[----:B------:R-:W-:Y:S01]  /*2cd0*/  ISETP.GT.AND P1, PT, R6, 0x1, PT ;  /* 0x000000010600780c */ /* 0x000fe20003f24270 */
[----:B------:R-:W-:Y:S02]  /*2ce0*/  BSSY B1, `(.L_x_34) ;  /* 0x0000012000017945 */ /* 0x000fe40003800000 */
[----:B------:R-:W-:Y:S02]  /*2cf0*/  IMAD.IADD R5, R71, 0x1, R5 ;  /* 0x0000000147057824 */ /* 0x000fe400078e0205 */
[----:B------:R-:W-:Y:S01]  /*2d00*/  IMAD.WIDE.U32 R20, R69, R76, R4 ;  /* 0x0000004c45147225 */ /* 0x000fe200078e0004 */
[----:B0-----:R-:W-:-:S03]  /*2d10*/  SHF.L.U64.HI R15, R78, 0x3, R79 ;  /* 0x000000034e0f7819 */ /* 0x001fc6000001024f */
[----:B------:R-:W-:Y:S01]  /*2d20*/  IMAD.IADD R5, R73, 0x1, R21 ;  /* 0x0000000149057824 */ /* 0x000fe200078e0215 */
[----:B------:R-:W-:Y:S01]  /*2d30*/  LEA R4, P4, R20, R80, 0x2 ;  /* 0x0000005014047211 */ /* 0x000fe200078810ff */
[----:B------:R-:W-:-:S03]  /*2d40*/  IMAD.SHL.U32 R14, R78, 0x8, RZ ;  /* 0x000000084e0e7824 */ /* 0x000fc600078e00ff */
[----:B------:R-:W-:Y:S01]  /*2d50*/  LEA.HI.X R5, R20, R81, R5, 0x2, P4 ;  /* 0x0000005114057211 */ /* 0x000fe200020f1405 */
[----:B------:R-:W-:Y:S01]  /*2d60*/  IMAD.WIDE.U32 R20, R70, R78, R14 ;  /* 0x0000004e46147225 */ /* 0x000fe200078e000e */
[----:B--2---:R-:W-:-:S05]  /*2d70*/  LOP3.LUT R9, R7, 0xffffe000, RZ, 0xc0, !PT ;  /* 0xffffe00007097812 */ /* 0x004fca00078ec0ff */
[----:B------:R-:W-:-:S04]  /*2d80*/  FMUL R9, R9, R58 ;  /* 0x0000003a09097220 */ /* 0x000fc80000400000 */
[----:B------:R-:W-:Y:S01]  /*2d90*/  FFMA R77, R24, R23, R9 ;  /* 0x00000017184d7223 */ /* 0x000fe20000000009 */
[----:B------:R-:W-:Y:S02]  /*2da0*/  LEA.HI.X R9, R72, UR5, R83, 0x2, P3 ;  /* 0x0000000548097c11 */ /* 0x000fe400098f1453 */
[----:B------:R-:W-:Y:S02]  /*2db0*/  ISETP.GT.AND P3, PT, R3, RZ, P1 ;  /* 0x000000ff0300720c */ /* 0x000fe40000f64270 */
[----:B------:R-:W-:-:S05]  /*2dc0*/  F2FP.TF32.F32.PACK_B R77, R77 ;  /* 0x0000004dff4d723e */ /* 0x000fca00024050ff */
[----:B------:R0:W-:Y:S06]  /*2dd0*/  @P2 STG.E desc[UR40][R8.64], R77 ;  /* 0x0000004d08002986 */ /* 0x0001ec000c101928 */
[----:B------:R-:W-:Y:S05]  /*2de0*/  @!P3 BRA `(.L_x_35) ;  /* 0x000000000004b947 */ /* 0x000fea0003800000 */
[----:B------:R1:W5:Y:S02]  /*2df0*/  LDG.E.LTC128B R7, desc[UR40][R4.64+0x4] ;  /* 0x0000042804077981 */ /* 0x000364000c1e1920 */
.L_x_35:
[----:B------:R-:W-:Y:S05]  /*2e00*/  BSYNC B1 ;  /* 0x0000000000017941 */ /* 0x000fea0003800000 */
.L_x_34:
[----:B-----5:R-:W-:Y:S01]  /*2e10*/  LOP3.LUT R15, R7, 0xffffe000, RZ, 0xc0, !PT ;  /* 0xffffe000070f7812 */ /* 0x020fe200078ec0ff */
[----:B------:R-:W-:Y:S01]  /*2e20*/  IMAD.IADD R71, R71, 0x1, R21 ;  /* 0x0000000147477824 */ /* 0x000fe200078e0215 */
[----:B------:R-:W-:Y:S01]  /*2e30*/  IADD3 R74, P2, R74, R20, RZ ;  /* 0x000000144a4a7210 */ /* 0x000fe20007f5e0ff */
[----:B------:R-:W-:Y:S01]  /*2e40*/  IMAD.MOV.U32 R24, RZ, RZ, R7 ;  /* 0x000000ffff187224 */ /* 0x000fe200078e0007 */
[----:B------:R-:W-:Y:S01]  /*2e50*/  ISETP.GT.AND P0, PT, R3, 0x8, P0 ;  /* 0x000000080300780c */ /* 0x000fe20000704270 */
[----:B------:R-:W-:Y:S02]  /*2e60*/  FMUL R12, R15, R58 ;  /* 0x0000003a0f0c7220 */ /* 0x000fe40000400000 */
[----:B------:R-:W-:Y:S01]  /*2e70*/  IMAD.X R13, R71, 0x1, R13, P2 ;  /* 0x00000001470d7824 */ /* 0x000fe200010e060d */
[----:B------:R-:W-:Y:S01]  /*2e80*/  LEA R14, P2, R74, R80, 0x2 ;  /* 0x000000504a0e7211 */ /* 0x000fe200078410ff */
[----:B------:R-:W-:-:S03]  /*2e90*/  FFMA R25, R25, R23, R12 ;  /* 0x0000001719197223 */ /* 0x000fc6000000000c */
[----:B------:R-:W-:Y:S02]  /*2ea0*/  LEA.HI.X R15, R74, R81, R13, 0x2, P2 ;  /* 0x000000514a0f7211 */ /* 0x000fe400010f140d */
[----:B------:R-:W-:-:S05]  /*2eb0*/  F2FP.TF32.F32.PACK_B R25, R25 ;  /* 0x00000019ff19723e */ /* 0x000fca00024050ff */
[----:B------:R2:W-:Y:S04]  /*2ec0*/  @P3 STG.E desc[UR40][R8.64+0x4], R25 ;  /* 0x0000041908003986 */ /* 0x0005e8000c101928 */
[----:B------:R-:W3:Y:S01]  /*2ed0*/  @P0 LDG.E.LTC128B R24, desc[UR40][R14.64] ;  /* 0x000000280e180981 */ /* 0x000ee2000c1e1920 */
[----:B------:R-:W-:Y:S01]  /*2ee0*/  IADD3 R20, P2, R10, R20, RZ ;  /* 0x000000140a147210 */ /* 0x000fe20007f5e0ff */
[----:B------:R-:W-:Y:S01]  /*2ef0*/  BSSY B1, `(.L_x_36) ;  /* 0x0000011000017945 */ /* 0x000fe20003800000 */
[----:B------:R-:W-:-:S03]  /*2f00*/  ISETP.GT.AND P1, PT, R3, 0x8, P1 ;  /* 0x000000080300780c */ /* 0x000fc60000f24270 */
[----:B------:R-:W-:Y:S01]  /*2f10*/  IMAD.X R21, R11, 0x1, R71, P2 ;  /* 0x000000010b157824 */ /* 0x000fe200010e0647 */
[C---:B------:R-:W-:Y:S02]  /*2f20*/  SHF.L.U64.HI R11, R59.reuse, 0x2, R60 ;  /* 0x000000023b0b7819 */ /* 0x040fe4000001023c */
[----:B------:R-:W-:Y:S01]  /*2f30*/  LEA R12, P2, R59, R8, 0x2 ;  /* 0x000000083b0c7211 */ /* 0x000fe200078410ff */
[----:B------:R-:W-:-:S04]  /*2f40*/  IMAD.WIDE.U32 R20, R69, R76, R20 ;  /* 0x0000004c45147225 */ /* 0x000fc800078e0014 */
[----:B------:R-:W-:Y:S01]  /*2f50*/  IMAD.X R13, R11, 0x1, R9, P2 ;  /* 0x000000010b0d7824 */ /* 0x000fe200010e0609 */
[----:B------:R-:W-:Y:S02]  /*2f60*/  LEA R10, P3, R20, R80, 0x2 ;  /* 0x00000050140a7211 */ /* 0x000fe400078610ff */
[----:B---3--:R-:W-:-:S05]  /*2f70*/  LOP3.LUT R7, R24, 0xffffe000, RZ, 0xc0, !PT ;  /* 0xffffe00018077812 */ /* 0x008fca00078ec0ff */
[----:B------:R-:W-:-:S04]  /*2f80*/  FMUL R7, R7, R58 ;  /* 0x0000003a07077220 */ /* 0x000fc80000400000 */
[----:B------:R-:W-:Y:S01]  /*2f90*/  FFMA R69, R26, R23, R7 ;  /* 0x000000171a457223 */ /* 0x000fe20000000007 */
[----:B------:R-:W-:-:S04]  /*2fa0*/  IMAD.IADD R7, R73, 0x1, R21 ;  /* 0x0000000149077824 */ /* 0x000fc800078e0215 */
[----:B------:R-:W-:Y:S02]  /*2fb0*/  F2FP.TF32.F32.PACK_B R69, R69 ;  /* 0x00000045ff45723e */ /* 0x000fe400024050ff */
[----:B------:R-:W-:-:S03]  /*2fc0*/  LEA.HI.X R11, R20, R81, R7, 0x2, P3 ;  /* 0x00000051140b7211 */ /* 0x000fc600018f1407 */
[----:B------:R2:W-:Y:S01]  /*2fd0*/  @P0 STG.E desc[UR40][R12.64], R69 ;  /* 0x000000450c000986 */ /* 0x0005e2000c101928 */
[----:B------:R-:W-:Y:S05]  /*2fe0*/  @!P1 BRA `(.L_x_37) ;  /* 0x0000000000049947 */ /* 0x000fea0003800000 */
[----:B------:R3:W5:Y:S02]  /*2ff0*/  LDG.E.LTC128B R24, desc[UR40][R10.64+0x4] ;  /* 0x000004280a187981 */ /* 0x000764000c1e1920 */
.L_x_37:
[----:B------:R-:W-:Y:S05]  /*3000*/  BSYNC B1 ;  /* 0x0000000000017941 */ /* 0x000fea0003800000 */
.L_x_36:
[----:B-----5:R-:W-:Y:S01]  /*3010*/  LOP3.LUT R7, R24, 0xffffe000, RZ, 0xc0, !PT ;  /* 0xffffe00018077812 */ /* 0x020fe200078ec0ff */
[----:B------:R-:W-:Y:S01]  /*3020*/  BSSY B1, `(.L_x_38) ;  /* 0x0000009000017945 */ /* 0x000fe20003800000 */
[----:B------:R-:W-:-:S03]  /*3030*/  ISETP.GT.AND P0, PT, R6, 0x8, PT ;  /* 0x000000080600780c */ /* 0x000fc60003f04270 */
[----:B------:R-:W-:Y:S01]  /*3040*/  FMUL R14, R7, R58 ;  /* 0x0000003a070e7220 */ /* 0x000fe20000400000 */
[----:B------:R-:W-:-:S03]  /*3050*/  ISETP.GT.AND P2, PT, R3, RZ, P0 ;  /* 0x000000ff0300720c */ /* 0x000fc60000744270 */
[----:B------:R-:W-:-:S05]  /*3060*/  FFMA R27, R27, R23, R14 ;  /* 0x000000171b1b7223 */ /* 0x000fca000000000e */
[----:B------:R-:W-:-:S05]  /*3070*/  F2FP.TF32.F32.PACK_B R27, R27 ;  /* 0x0000001bff1b723e */ /* 0x000fca00024050ff */
[----:B------:R4:W-:Y:S01]  /*3080*/  @P1 STG.E desc[UR40][R12.64+0x4], R27 ;  /* 0x0000041b0c001986 */ /* 0x0009e2000c101928 */
[----:B------:R-:W-:Y:S05]  /*3090*/  @!P2 BRA `(.L_x_39) ;  /* 0x000000000004a947 */ /* 0x000fea0003800000 */
[----:B------:R0:W5:Y:S02]  /*30a0*/  LDG.E.LTC128B R24, desc[UR40][R4.64+0x20] ;  /* 0x0000202804187981 */ /* 0x000164000c1e1920 */
.L_x_39:
[----:B------:R-:W-:Y:S05]  /*30b0*/  BSYNC B1 ;  /* 0x0000000000017941 */ /* 0x000fea0003800000 */
.L_x_38:
        /* <DEDUP_REMOVED lines=10> */
.L_x_41:
[----:B------:R-:W-:Y:S05]  /*3160*/  BSYNC B1 ;  /* 0x0000000000017941 */ /* 0x000fea0003800000 */
.L_x_40:
[----:B0----5:R-:W-:Y:S01]  /*3170*/  LOP3.LUT R7, R24, 0xffffe000, RZ, 0xc0, !PT ;  /* 0xffffe00018077812 */ /* 0x021fe200078ec0ff */
[----:B------:R-:W-:Y:S01]  /*3180*/  BSSY B1, `(.L_x_42) ;  /* 0x0000008000017945 */ /* 0x000fe20003800000 */
[----:B------:R-:W-:-:S03]  /*3190*/  ISETP.GT.AND P0, PT, R3, 0x8, P0 ;  /* 0x000000080300780c */ /* 0x000fc60000704270 */
[----:B------:R-:W-:-:S04]  /*31a0*/  FMUL R14, R7, R58 ;  /* 0x0000003a070e7220 */ /* 0x000fc80000400000 */
[----:B------:R-:W-:-:S05]  /*31b0*/  FFMA R29, R29, R23, R14 ;  /* 0x000000171d1d7223 */ /* 0x000fca000000000e */
[----:B------:R-:W-:-:S05]  /*31c0*/  F2FP.TF32.F32.PACK_B R29, R29 ;  /* 0x0000001dff1d723e */ /* 0x000fca00024050ff */
[----:B------:R0:W-:Y:S01]  /*31d0*/  @P3 STG.E desc[UR40][R8.64+0x24], R29 ;  /* 0x0000241d08003986 */ /* 0x0001e2000c101928 */
[----:B------:R-:W-:Y:S05]  /*31e0*/  @!P0 BRA `(.L_x_43) ;  /* 0x0000000000048947 */ /* 0x000fea0003800000 */
[----:B------:R0:W5:Y:S02]  /*31f0*/  LDG.E.LTC128B R24, desc[UR40][R10.64+0x20] ;  /* 0x000020280a187981 */ /* 0x000164000c1e1920 */
.L_x_43:
[----:B------:R-:W-:Y:S05]  /*3200*/  BSYNC B1 ;  /* 0x0000000000017941 */ /* 0x000fea0003800000 */
.L_x_42:
[----:B-----5:R-:W-:Y:S01]  /*3210*/  LOP3.LUT R7, R24, 0xffffe000, RZ, 0xc0, !PT ;  /* 0xffffe00018077812 */ /* 0x020fe200078ec0ff */
        /* <DEDUP_REMOVED lines=8> */
.L_x_45:
[----:B------:R-:W-:Y:S05]  /*32a0*/  BSYNC B1 ;  /* 0x0000000000017941 */ /* 0x000fea0003800000 */
.L_x_44:
[----:B0----5:R-:W-:Y:S01]  /*32b0*/  LOP3.LUT R7, R24, 0xffffe000, RZ, 0xc0, !PT ;  /* 0xffffe00018077812 */ /* 0x021fe200078ec0ff */
        /* <DEDUP_REMOVED lines=9> */
.L_x_47:
[----:B------:R-:W-:Y:S05]  /*3350*/  BSYNC B1 ;  /* 0x0000000000017941 */ /* 0x000fea0003800000 */
.L_x_46:
        /* <DEDUP_REMOVED lines=10> */
.L_x_49:
[----:B------:R-:W-:Y:S05]  /*3400*/  BSYNC B1 ;  /* 0x0000000000017941 */ /* 0x000fea0003800000 */
.L_x_48:
        /* <DEDUP_REMOVED lines=9> */
.L_x_51:
[----:B------:R-:W-:Y:S05]  /*34a0*/  BSYNC B1 ;  /* 0x0000000000017941 */ /* 0x000fea0003800000 */
.L_x_50:
        /* <DEDUP_REMOVED lines=9> */
.L_x_53:
[----:B------:R-:W-:Y:S05]  /*3540*/  BSYNC B1 ;  /* 0x0000000000017941 */ /* 0x000fea0003800000 */
.L_x_52:
        /* <DEDUP_REMOVED lines=10> */
.L_x_55:
[----:B------:R-:W-:Y:S05]  /*35f0*/  BSYNC B1 ;  /* 0x0000000000017941 */ /* 0x000fea0003800000 */
.L_x_54:
        /* <DEDUP_REMOVED lines=10> */
.L_x_57:
[----:B------:R-:W-:Y:S05]  /*36a0*/  BSYNC B1 ;  /* 0x0000000000017941 */ /* 0x000fea0003800000 */
.L_x_56:
        /* <DEDUP_REMOVED lines=9> */
.L_x_59:
[----:B------:R-:W-:Y:S05]  /*3740*/  BSYNC B1 ;  /* 0x0000000000017941 */ /* 0x000fea0003800000 */
.L_x_58:
        /* <DEDUP_REMOVED lines=9> */
.L_x_61:
[----:B------:R-:W-:Y:S05]  /*37e0*/  BSYNC B1 ;  /* 0x0000000000017941 */ /* 0x000fea0003800000 */
.L_x_60:
        /* <DEDUP_REMOVED lines=10> */
.L_x_63:
[----:B------:R-:W-:Y:S05]  /*3890*/  BSYNC B1 ;  /* 0x0000000000017941 */ /* 0x000fea0003800000 */
.L_x_62:
        /* <DEDUP_REMOVED lines=10> */
.L_x_65:
[----:B------:R-:W-:Y:S05]  /*3940*/  BSYNC B1 ;  /* 0x0000000000017941 */ /* 0x000fea0003800000 */
.L_x_64:
        /* <DEDUP_REMOVED lines=9> */
.L_x_67:
[----:B------:R-:W-:Y:S05]  /*39e0*/  BSYNC B1 ;  /* 0x0000000000017941 */ /* 0x000fea0003800000 */
.L_x_66:
        /* <DEDUP_REMOVED lines=9> */
.L_x_69:
[----:B------:R-:W-:Y:S05]  /*3a80*/  BSYNC B1 ;  /* 0x0000000000017941 */ /* 0x000fea0003800000 */
.L_x_68:
        /* <DEDUP_REMOVED lines=10> */
.L_x_71:
[----:B------:R-:W-:Y:S05]  /*3b30*/  BSYNC B1 ;  /* 0x0000000000017941 */ /* 0x000fea0003800000 */
.L_x_70:
        /* <DEDUP_REMOVED lines=10> */
.L_x_73:
[----:B------:R-:W-:Y:S05]  /*3be0*/  BSYNC B1 ;  /* 0x0000000000017941 */ /* 0x000fea0003800000 */
.L_x_72:
        /* <DEDUP_REMOVED lines=9> */
.L_x_75:
[----:B------:R-:W-:Y:S05]  /*3c80*/  BSYNC B1 ;  /* 0x0000000000017941 */ /* 0x000fea0003800000 */
.L_x_74:
        /* <DEDUP_REMOVED lines=9> */
.L_x_77:
[----:B------:R-:W-:Y:S05]  /*3d20*/  BSYNC B1 ;  /* 0x0000000000017941 */ /* 0x000fea0003800000 */
.L_x_76:
        /* <DEDUP_REMOVED lines=10> */
.L_x_79:
[----:B------:R-:W-:Y:S05]  /*3dd0*/  BSYNC B1 ;  /* 0x0000000000017941 */ /* 0x000fea0003800000 */
.L_x_78:
        /* <DEDUP_REMOVED lines=10> */
.L_x_81:
[----:B------:R-:W-:Y:S05]  /*3e80*/  BSYNC B1 ;  /* 0x0000000000017941 */ /* 0x000fea0003800000 */
.L_x_80:
        /* <DEDUP_REMOVED lines=9> */
.L_x_83:
[----:B------:R-:W-:Y:S05]  /*3f20*/  BSYNC B1 ;  /* 0x0000000000017941 */ /* 0x000fea0003800000 */
.L_x_82:
        /* <DEDUP_REMOVED lines=9> */
.L_x_85:
[----:B------:R-:W-:Y:S05]  /*3fc0*/  BSYNC B1 ;  /* 0x0000000000017941 */ /* 0x000fea0003800000 */
.L_x_84:
        /* <DEDUP_REMOVED lines=10> */
.L_x_87:
[----:B------:R-:W-:Y:S05]  /*4070*/  BSYNC B1 ;  /* 0x0000000000017941 */ /* 0x000fea0003800000 */
.L_x_86:
[----:B-----5:R-:W-:Y:S01]  /*4080*/  LOP3.LUT R7, R24, 0xffffe000, RZ, 0xc0, !PT ;  /* 0xffffe00018077812 */ /* 0x020fe200078ec0ff */
[----:B------:R-:W-:Y:S01]  /*4090*/  BSSY B1, `(.L_x_88) ;  /* 0x000000b000017945 */ /* 0x000fe20003800000 */
[----:B------:R-:W-:Y:S01]  /*40a0*/  ISETP.GT.AND P1, PT, R6, 0x39, PT ;  /* 0x000000390600780c */ /* 0x000fe20003f24270 */
[----:B------:R-:W-:Y:S02]  /*40b0*/  @P2 IMAD.MOV.U32 R6, RZ, RZ, R8 ;  /* 0x000000ffff062224 */ /* 0x000fe400078e0008 */
[----:B------:R-:W-:Y:S01]  /*40c0*/  FMUL R7, R7, R58 ;  /* 0x0000003a07077220 */ /* 0x000fe20000400000 */
[----:B------:R-:W-:-:S03]  /*40d0*/  ISETP.GT.AND P3, PT, R3, RZ, P1 ;  /* 0x000000ff0300720c */ /* 0x000fc60000f64270 */
[----:B------:R-:W-:Y:S01]  /*40e0*/  FFMA R15, R52, R23, R7 ;  /* 0x00000017340f7223 */ /* 0x000fe20000000007 */
[----:B------:R-:W-:-:S04]  /*40f0*/  @P2 IMAD.MOV.U32 R7, RZ, RZ, R9 ;  /* 0x000000ffff072224 */ /* 0x000fc800078e0009 */
[----:B------:R-:W-:-:S05]  /*4100*/  F2FP.TF32.F32.PACK_B R15, R15 ;  /* 0x0000000fff0f723e */ /* 0x000fca00024050ff */
[----:B------:R0:W-:Y:S01]  /*4110*/  @P2 STG.E desc[UR40][R6.64+0xe0], R15 ;  /* 0x0000e00f06002986 */ /* 0x0001e2000c101928 */
[----:B------:R-:W-:Y:S05]  /*4120*/  @!P3 BRA `(.L_x_89) ;  /* 0x000000000004b947 */ /* 0x000fea0003800000 */
[----:B------:R0:W5:Y:S02]  /*4130*/  LDG.E.LTC128B R24, desc[UR40][R4.64+0xe4] ;  /* 0x0000e42804187981 */ /* 0x000164000c1e1920 */
.L_x_89:
[----:B------:R-:W-:Y:S05]  /*4140*/  BSYNC B1 ;  /* 0x0000000000017941 */ /* 0x000fea0003800000 */
.L_x_88:
[----:B01---5:R-:W-:Y:S01]  /*4150*/  LOP3.LUT R5, R24, 0xffffe000, RZ, 0xc0, !PT ;  /* 0xffffe00018057812 */ /* 0x023fe200078ec0ff */
        /* <DEDUP_REMOVED lines=8> */
.L_x_91:
[----:B------:R-:W-:Y:S05]  /*41e0*/  BSYNC B1 ;  /* 0x0000000000017941 */ /* 0x000fea0003800000 */
.L_x_90:
[----:B-----5:R-:W-:Y:S01]  /*41f0*/  LOP3.LUT R5, R24, 0xffffe000, RZ, 0xc0, !PT ;  /* 0xffffe00018057812 */ /* 0x020fe200078ec0ff */
[----:B------:R-:W-:Y:S01]  /*4200*/  @P0 IMAD.MOV.U32 R4, RZ, RZ, R12 ;  /* 0x000000ffff040224 */ /* 0x000fe200078e000c */
[----:B------:R-:W-:Y:S01]  /*4210*/  ISETP.GT.AND P1, PT, R3, 0x8, P1 ;  /* 0x000000080300780c */ /* 0x000fe20000f24270 */
[----:B------:R-:W-:Y:S02]  /*4220*/  BSSY B1, `(.L_x_92) ;  /* 0x0000008000017945 */ /* 0x000fe40003800000 */
[----:B------:R-:W-:-:S04]  /*4230*/  FMUL R5, R5, R58 ;  /* 0x0000003a05057220 */ /* 0x000fc80000400000 */
[----:B------:R-:W-:Y:S01]  /*4240*/  FFMA R7, R54, R23, R5 ;  /* 0x0000001736077223 */ /* 0x000fe20000000005 */
[----:B------:R-:W-:-:S04]  /*4250*/  @P0 IMAD.MOV.U32 R5, RZ, RZ, R13 ;  /* 0x000000ffff050224 */ /* 0x000fc800078e000d */
[----:B------:R-:W-:-:S05]  /*4260*/  F2FP.TF32.F32.PACK_B R7, R7 ;  /* 0x00000007ff07723e */ /* 0x000fca00024050ff */
[----:B------:R0:W-:Y:S01]  /*4270*/  @P0 STG.E desc[UR40][R4.64+0xe0], R7 ;  /* 0x0000e00704000986 */ /* 0x0001e2000c101928 */
[----:B------:R-:W-:Y:S05]  /*4280*/  @!P1 BRA `(.L_x_93) ;  /* 0x0000000000049947 */ /* 0x000fea0003800000 */
[----:B------:R0:W5:Y:S02]  /*4290*/  LDG.E.LTC128B R24, desc[UR40][R10.64+0xe4] ;  /* 0x0000e4280a187981 */ /* 0x000164000c1e1920 */
.L_x_93:
[----:B------:R-:W-:Y:S05]  /*42a0*/  BSYNC B1 ;  /* 0x0000000000017941 */ /* 0x000fea0003800000 */
.L_x_92:
[----:B------:R-:W-:Y:S05]  /*42b0*/  @!P1 BRA `(.L_x_94) ;  /* 0x0000000800909947 */ /* 0x000fea0003800000 */
[----:B-----5:R-:W-:-:S05]  /*42c0*/  LOP3.LUT R3, R24, 0xffffe000, RZ, 0xc0, !PT ;  /* 0xffffe00018037812 */ /* 0x020fca00078ec0ff */
[----:B0-----:R-:W-:-:S04]  /*42d0*/  FMUL R4, R3, R58 ;  /* 0x0000003a03047220 */ /* 0x001fc80000400000 */
[----:B------:R-:W-:-:S05]  /*42e0*/  FFMA R55, R55, R23, R4 ;  /* 0x0000001737377223 */ /* 0x000fca0000000004 */
[----:B------:R-:W-:-:S05]  /*42f0*/  F2FP.TF32.F32.PACK_B R55, R55 ;  /* 0x00000037ff37723e */ /* 0x000fca00024050ff */
[----:B------:R0:W-:Y:S01]  /*4300*/  STG.E desc[UR40][R12.64+0xe4], R55 ;  /* 0x0000e4370c007986 */ /* 0x0001e2000c101928 */
[----:B------:R-:W-:Y:S05]  /*4310*/  BRA `(.L_x_94) ;  /* 0x0000000800787947 */ /* 0x000fea0003800000 */
.L_x_33:
[----:B------:R-:W-:Y:S01]  /*4320*/  ISETP.GT.AND P4, PT, R6, 0x1, PT ;  /* 0x000000010600780c */ /* 0x000fe20003f84270 */
[----:B------:R-:W-:Y:S01]  /*4330*/  ULDC.64 UR4, c[0x0][0x5c0] ;  /* 0x0001700000047ab9 */ /* 0x000fe20000000a00 */
[-C--:B------:R-:W-:Y:S01]  /*4340*/  FMUL R7, R24, R23.reuse ;  /* 0x0000001718077220 */ /* 0x080fe20000400000 */
[----:B------:R-:W-:Y:S01]  /*4350*/  LEA R4, P3, R72, UR4, 0x2 ;  /* 0x0000000448047c11 */ /* 0x000fe2000f8610ff */
[-C--:B------:R-:W-:Y:S01]  /*4360*/  FMUL R25, R25, R23.reuse ;  /* 0x0000001719197220 */ /* 0x080fe20000400000 */
[----:B------:R-:W-:Y:S01]  /*4370*/  ISETP.GT.AND P1, PT, R3, RZ, P4 ;  /* 0x000000ff0300720c */ /* 0x000fe20002724270 */
[-C--:B------:R-:W-:Y:S01]  /*4380*/  FMUL R11, R26, R23.reuse ;  /* 0x000000171a0b7220 */ /* 0x080fe20000400000 */
[----:B------:R-:W-:Y:S01]  /*4390*/  LEA.HI.X R5, R72, UR5, R83, 0x2, P3 ;  /* 0x0000000548057c11 */ /* 0x000fe200098f1453 */
[----:B------:R-:W-:Y:S01]  /*43a0*/  FMUL R27, R27, R23 ;  /* 0x000000171b1b7220 */ /* 0x000fe20000400000 */
[----:B------:R-:W-:Y:S01]  /*43b0*/  F2FP.TF32.F32.PACK_B R7, R7 ;  /* 0x00000007ff07723e */ /* 0x000fe200024050ff */
[----:B------:R-:W-:Y:S01]  /*43c0*/  FMUL R29, R29, R23 ;  /* 0x000000171d1d7220 */ /* 0x000fe20000400000 */
[----:B------:R-:W-:Y:S01]  /*43d0*/  F2FP.TF32.F32.PACK_B R25, R25 ;  /* 0x00000019ff19723e */ /* 0x000fe200024050ff */
[-C--:B------:R-:W-:Y:S01]  /*43e0*/  FMUL R31, R31, R23.reuse ;  /* 0x000000171f1f7220 */ /* 0x080fe20000400000 */
[C---:B------:R-:W-:Y:S01]  /*43f0*/  SHF.L.U64.HI R9, R59.reuse, 0x2, R60 ;  /* 0x000000023b097819 */ /* 0x040fe2000001023c */
[----:B------:R0:W-:Y:S01]  /*4400*/  @P2 STG.E desc[UR40][R4.64], R7 ;  /* 0x0000000704002986 */ /* 0x0001e2000c101928 */
[----:B------:R-:W-:Y:S01]  /*4410*/  LEA R8, P3, R59, R4, 0x2 ;  /* 0x000000043b087211 */ /* 0x000fe200078610ff */
[-C--:B------:R-:W-:Y:S01]  /*4420*/  FMUL R13, R32, R23.reuse ;  /* 0x00000017200d7220 */ /* 0x080fe20000400000 */
[C---:B------:R-:W-:Y:S01]  /*4430*/  ISETP.GT.AND P2, PT, R6.reuse, 0x8, PT ;  /* 0x000000080600780c */ /* 0x040fe20003f44270 */
[----:B------:R-:W-:Y:S01]  /*4440*/  @P1 STG.E desc[UR40][R4.64+0x4], R25 ;  /* 0x0000041904001986 */ /* 0x000fe2000c101928 */
[----:B------:R-:W-:Y:S01]  /*4450*/  ISETP.GT.AND P1, PT, R6, 0x9, PT ;  /* 0x000000090600780c */ /* 0x000fe20003f24270 */
[----:B------:R-:W-:Y:S01]  /*4460*/  IMAD.X R9, R9, 0x1, R5, P3 ;  /* 0x0000000109097824 */ /* 0x000fe200018e0605 */
[----:B------:R-:W-:Y:S01]  /*4470*/  ISETP.GT.AND P0, PT, R3, 0x8, P0 ;  /* 0x000000080300780c */ /* 0x000fe20000704270 */
[-C--:B------:R-:W-:Y:S01]  /*4480*/  FMUL R33, R33, R23.reuse ;  /* 0x0000001721217220 */ /* 0x080fe20000400000 */
[----:B------:R-:W-:Y:S01]  /*4490*/  ISETP.GT.AND P4, PT, R3, 0x8, P4 ;  /* 0x000000080300780c */ /* 0x000fe20002784270 */
[-C--:B------:R-:W-:Y:S01]  /*44a0*/  FMUL R35, R35, R23.reuse ;  /* 0x0000001723237220 */ /* 0x080fe20000400000 */
[C---:B------:R-:W-:Y:S01]  /*44b0*/  ISETP.GT.AND P5, PT, R3.reuse, RZ, P2 ;  /* 0x000000ff0300720c */ /* 0x040fe200017a4270 */
[-C--:B0-----:R-:W-:Y:S01]  /*44c0*/  FMUL R7, R28, R23.reuse ;  /* 0x000000171c077220 */ /* 0x081fe20000400000 */
[----:B------:R-:W-:Y:S01]  /*44d0*/  ISETP.GT.AND P3, PT, R3, RZ, P1 ;  /* 0x000000ff0300720c */ /* 0x000fe20000f64270 */
[----:B------:R-:W-:Y:S01]  /*44e0*/  FMUL R37, R37, R23 ;  /* 0x0000001725257220 */ /* 0x000fe20000400000 */
[----:B------:R-:W-:Y:S01]  /*44f0*/  F2FP.TF32.F32.PACK_B R11, R11 ;  /* 0x0000000bff0b723e */ /* 0x000fe200024050ff */
[----:B------:R-:W-:Y:S01]  /*4500*/  FMUL R39, R39, R23 ;  /* 0x0000001727277220 */ /* 0x000fe20000400000 */
[----:B------:R-:W-:Y:S01]  /*4510*/  F2FP.TF32.F32.PACK_B R27, R27 ;  /* 0x0000001bff1b723e */ /* 0x000fe200024050ff */
[----:B------:R-:W-:Y:S01]  /*4520*/  FMUL R41, R41, R23 ;  /* 0x0000001729297220 */ /* 0x000fe20000400000 */
[----:B------:R-:W-:Y:S01]  /*4530*/  F2FP.TF32.F32.PACK_B R7, R7 ;  /* 0x00000007ff07723e */ /* 0x000fe200024050ff */
[----:B------:R0:W-:Y:S01]  /*4540*/  @P0 STG.E desc[UR40][R8.64], R11 ;  /* 0x0000000b08000986 */ /* 0x0001e2000c101928 */
[----:B------:R-:W-:Y:S01]  /*4550*/  F2FP.TF32.F32.PACK_B R29, R29 ;  /* 0x0000001dff1d723e */ /* 0x000fe200024050ff */
[-C--:B------:R-:W-:Y:S01]  /*4560*/  FMUL R43, R43, R23.reuse ;  /* 0x000000172b2b7220 */ /* 0x080fe20000400000 */
[C---:B------:R-:W-:Y:S01]  /*4570*/  ISETP.GT.AND P0, PT, R6.reuse, 0x10, PT ;  /* 0x000000100600780c */ /* 0x040fe20003f04270 */
[----:B------:R-:W-:Y:S01]  /*4580*/  @P4 STG.E desc[UR40][R8.64+0x4], R27 ;  /* 0x0000041b08004986 */ /* 0x000fe2000c101928 */
[----:B------:R-:W-:Y:S01]  /*4590*/  ISETP.GT.AND P2, PT, R3, 0x8, P2 ;  /* 0x000000080300780c */ /* 0x000fe20001744270 */
[-C--:B------:R-:W-:Y:S01]  /*45a0*/  FMUL R45, R45, R23.reuse ;  /* 0x000000172d2d7220 */ /* 0x080fe20000400000 */
[C---:B------:R-:W-:Y:S01]  /*45b0*/  ISETP.GT.AND P1, PT, R3.reuse, 0x8, P1 ;  /* 0x000000080300780c */ /* 0x040fe20000f24270 */
[----:B------:R1:W-:Y:S01]  /*45c0*/  @P5 STG.E desc[UR40][R4.64+0x20], R7 ;  /* 0x0000200704005986 */ /* 0x0003e2000c101928 */
[----:B------:R-:W-:Y:S01]  /*45d0*/  ISETP.GT.AND P5, PT, R3, RZ, P0 ;  /* 0x000000ff0300720c */ /* 0x000fe200007a4270 */
[----:B------:R-:W-:Y:S01]  /*45e0*/  FMUL R47, R47, R23 ;  /* 0x000000172f2f7220 */ /* 0x000fe20000400000 */
[----:B------:R-:W-:Y:S01]  /*45f0*/  F2FP.TF32.F32.PACK_B R31, R31 ;  /* 0x0000001fff1f723e */ /* 0x000fe200024050ff */
[----:B------:R-:W-:Y:S01]  /*4600*/  @P3 STG.E desc[UR40][R4.64+0x24], R29 ;  /* 0x0000241d04003986 */ /* 0x000fe2000c101928 */
[----:B------:R-:W-:Y:S01]  /*4610*/  ISETP.GT.AND P3, PT, R6, 0x11, PT ;  /* 0x000000110600780c */ /* 0x000fe20003f64270 */
[----:B0-----:R-:W-:Y:S01]  /*4620*/  FMUL R11, R30, R23 ;  /* 0x000000171e0b7220 */ /* 0x001fe20000400000 */
[----:B------:R-:W-:Y:S01]  /*4630*/  F2FP.TF32.F32.PACK_B R13, R13 ;  /* 0x0000000dff0d723e */ /* 0x000fe200024050ff */
[-C--:B------:R-:W-:Y:S01]  /*4640*/  FMUL R49, R49, R23.reuse ;  /* 0x0000001731317220 */ /* 0x080fe20000400000 */
[----:B------:R-:W-:Y:S01]  /*4650*/  ISETP.GT.AND P4, PT, R3, RZ, P3 ;  /* 0x000000ff0300720c */ /* 0x000fe20001f84270 */
[----:B------:R-:W-:Y:S01]  /*4660*/  FMUL R15, R50, R23 ;  /* 0x00000017320f7220 */ /* 0x000fe20000400000 */
[----:B------:R-:W-:Y:S01]  /*4670*/  F2FP.TF32.F32.PACK_B R11, R11 ;  /* 0x0000000bff0b723e */ /* 0x000fe200024050ff */
[----:B-1----:R-:W-:Y:S01]  /*4680*/  FMUL R7, R34, R23 ;  /* 0x0000001722077220 */ /* 0x002fe20000400000 */
[----:B------:R-:W-:Y:S01]  /*4690*/  F2FP.TF32.F32.PACK_B R33, R33 ;  /* 0x00000021ff21723e */ /* 0x000fe200024050ff */
[-C--:B------:R-:W-:Y:S01]  /*46a0*/  FMUL R51, R51, R23.reuse ;  /* 0x0000001733337220 */ /* 0x080fe20000400000 */
[----:B------:R-:W-:Y:S01]  /*46b0*/  ISETP.GT.AND P0, PT, R3, 0x8, P0 ;  /* 0x000000080300780c */ /* 0x000fe20000704270 */
[----:B------:R0:W-:Y:S01]  /*46c0*/  @P2 STG.E desc[UR40][R8.64+0x20], R11 ;  /* 0x0000200b08002986 */ /* 0x0001e2000c101928 */
[----:B------:R-:W-:Y:S01]  /*46d0*/  ISETP.GT.AND P2, PT, R6, 0x19, PT ;  /* 0x000000190600780c */ /* 0x000fe20003f44270 */
[----:B------:R-:W-:Y:S01]  /*46e0*/  FMUL R21, R52, R23 ;  /* 0x0000001734157220 */ /* 0x000fe20000400000 */
[----:B------:R-:W-:Y:S01]  /*46f0*/  F2FP.TF32.F32.PACK_B R7, R7 ;  /* 0x00000007ff07723e */ /* 0x000fe200024050ff */
[----:B------:R-:W-:Y:S01]  /*4700*/  @P1 STG.E desc[UR40][R8.64+0x24], R31 ;  /* 0x0000241f08001986 */ /* 0x000fe2000c101928 */
[----:B------:R-:W-:Y:S01]  /*4710*/  ISETP.GT.AND P1, PT, R6, 0x18, PT ;  /* 0x000000180600780c */ /* 0x000fe20003f24270 */
[----:B------:R-:W-:Y:S01]  /*4720*/  FMUL R53, R53, R23 ;  /* 0x0000001735357220 */ /* 0x000fe20000400000 */
[----:B------:R-:W-:Y:S01]  /*4730*/  F2FP.TF32.F32.PACK_B R35, R35 ;  /* 0x00000023ff23723e */ /* 0x000fe200024050ff */
[----:B------:R1:W-:Y:S01]  /*4740*/  @P5 STG.E desc[UR40][R4.64+0x40], R13 ;  /* 0x0000400d04005986 */ /* 0x0003e2000c101928 */
[----:B------:R-:W-:Y:S01]  /*4750*/  ISETP.GT.AND P5, PT, R3, RZ, P1 ;  /* 0x000000ff0300720c */ /* 0x000fe20000fa4270 */
[----:B------:R-:W-:Y:S01]  /*4760*/  FMUL R55, R55, R23 ;  /* 0x0000001737377220 */ /* 0x000fe20000400000 */
[----:B------:R-:W-:Y:S01]  /*4770*/  F2FP.TF32.F32.PACK_B R37, R37 ;  /* 0x00000025ff25723e */ /* 0x000fe200024050ff */
[----:B------:R-:W-:Y:S01]  /*4780*/  @P4 STG.E desc[UR40][R4.64+0x44], R33 ;  /* 0x0000442104004986 */ /* 0x000fe2000c101928 */
[C---:B------:R-:W-:Y:S01]  /*4790*/  ISETP.GT.AND P4, PT, R3.reuse, 0x8, P3 ;  /* 0x000000080300780c */ /* 0x040fe20001f84270 */
[----:B0-----:R-:W-:Y:S01]  /*47a0*/  FMUL R11, R36, R23 ;  /* 0x00000017240b7220 */ /* 0x001fe20000400000 */
[----:B------:R-:W-:Y:S01]  /*47b0*/  ISETP.GT.AND P3, PT, R3, RZ, P2 ;  /* 0x000000ff0300720c */ /* 0x000fe20001764270 */
[----:B------:R0:W-:Y:S01]  /*47c0*/  @P0 STG.E desc[UR40][R8.64+0x40], R7 ;  /* 0x0000400708000986 */ /* 0x0001e2000c101928 */
[----:B------:R-:W-:-:S02]  /*47d0*/  ISETP.GT.AND P0, PT, R6, 0x20, PT ;  /* 0x000000200600780c */ /* 0x000fc40003f04270 */
[----:B------:R-:W-:Y:S01]  /*47e0*/  F2FP.TF32.F32.PACK_B R11, R11 ;  /* 0x0000000bff0b723e */ /* 0x000fe200024050ff */
[----:B-1----:R-:W-:Y:S01]  /*47f0*/  FMUL R13, R40, R23 ;  /* 0x00000017280d7220 */ /* 0x002fe20000400000 */
[C---:B------:R-:W-:Y:S02]  /*4800*/  ISETP.GT.AND P1, PT, R3.reuse, 0x8, P1 ;  /* 0x000000080300780c */ /* 0x040fe40000f24270 */
[----:B------:R-:W-:Y:S02]  /*4810*/  F2FP.TF32.F32.PACK_B R39, R39 ;  /* 0x00000027ff27723e */ /* 0x000fe400024050ff */
[----:B------:R-:W-:Y:S01]  /*4820*/  F2FP.TF32.F32.PACK_B R13, R13 ;  /* 0x0000000dff0d723e */ /* 0x000fe200024050ff */
[----:B------:R-:W-:Y:S01]  /*4830*/  @P4 STG.E desc[UR40][R8.64+0x44], R35 ;  /* 0x0000442308004986 */ /* 0x000fe2000c101928 */
[C---:B------:R-:W-:Y:S01]  /*4840*/  ISETP.GT.AND P4, PT, R3.reuse, 0x8, P2 ;  /* 0x000000080300780c */ /* 0x040fe20001784270 */
[----:B0-----:R-:W-:Y:S01]  /*4850*/  FMUL R7, R38, R23 ;  /* 0x0000001726077220 */ /* 0x001fe20000400000 */
[----:B------:R-:W-:Y:S01]  /*4860*/  ISETP.GT.AND P2, PT, R6, 0x21, PT ;  /* 0x000000210600780c */ /* 0x000fe20003f44270 */
[----:B------:R0:W-:Y:S01]  /*4870*/  @P5 STG.E desc[UR40][R4.64+0x60], R11 ;  /* 0x0000600b04005986 */ /* 0x0001e2000c101928 */
[----:B------:R-:W-:-:S02]  /*4880*/  ISETP.GT.AND P5, PT, R3, RZ, P0 ;  /* 0x000000ff0300720c */ /* 0x000fc400007a4270 */
[----:B------:R-:W-:Y:S01]  /*4890*/  F2FP.TF32.F32.PACK_B R7, R7 ;  /* 0x00000007ff07723e */ /* 0x000fe200024050ff */
[----:B------:R-:W-:Y:S01]  /*48a0*/  @P3 STG.E desc[UR40][R4.64+0x64], R37 ;  /* 0x0000642504003986 */ /* 0x000fe2000c101928 */
[C---:B------:R-:W-:Y:S02]  /*48b0*/  ISETP.GT.AND P3, PT, R3.reuse, RZ, P2 ;  /* 0x000000ff0300720c */ /* 0x040fe40001764270 */
[----:B------:R-:W-:Y:S01]  /*48c0*/  F2FP.TF32.F32.PACK_B R41, R41 ;  /* 0x00000029ff29723e */ /* 0x000fe200024050ff */
[----:B------:R1:W-:Y:S01]  /*48d0*/  @P1 STG.E desc[UR40][R8.64+0x60], R7 ;  /* 0x0000600708001986 */ /* 0x0003e2000c101928 */
[----:B------:R-:W-:Y:S02]  /*48e0*/  ISETP.GT.AND P0, PT, R3, 0x8, P0 ;  /* 0x000000080300780c */ /* 0x000fe40000704270 */
[----:B------:R-:W-:Y:S01]  /*48f0*/  F2FP.TF32.F32.PACK_B R43, R43 ;  /* 0x0000002bff2b723e */ /* 0x000fe200024050ff */
[----:B------:R-:W-:Y:S01]  /*4900*/  @P4 STG.E desc[UR40][R8.64+0x64], R39 ;  /* 0x0000642708004986 */ /* 0x000fe2000c101928 */
[----:B------:R-:W-:Y:S01]  /*4910*/  ISETP.GT.AND P4, PT, R6, 0x28, PT ;  /* 0x000000280600780c */ /* 0x000fe20003f84270 */
[----:B0-----:R-:W-:Y:S01]  /*4920*/  FMUL R11, R44, R23 ;  /* 0x000000172c0b7220 */ /* 0x001fe20000400000 */
[----:B------:R-:W-:Y:S01]  /*4930*/  F2FP.TF32.F32.PACK_B R45, R45 ;  /* 0x0000002dff2d723e */ /* 0x000fe200024050ff */
[----:B------:R0:W-:Y:S01]  /*4940*/  @P5 STG.E desc[UR40][R4.64+0x80], R13 ;  /* 0x0000800d04005986 */ /* 0x0001e2000c101928 */
[----:B------:R-:W-:-:S02]  /*4950*/  ISETP.GT.AND P5, PT, R6, 0x29, PT ;  /* 0x000000290600780c */ /* 0x000fc40003fa4270 */
[----:B------:R-:W-:Y:S01]  /*4960*/  F2FP.TF32.F32.PACK_B R11, R11 ;  /* 0x0000000bff0b723e */ /* 0x000fe200024050ff */
[----:B------:R-:W-:Y:S01]  /*4970*/  @P3 STG.E desc[UR40][R4.64+0x84], R41 ;  /* 0x0000842904003986 */ /* 0x000fe2000c101928 */
[C---:B------:R-:W-:Y:S01]  /*4980*/  ISETP.GT.AND P3, PT, R3.reuse, 0x8, P2 ;  /* 0x000000080300780c */ /* 0x040fe20001764270 */
[-C--:B-1----:R-:W-:Y:S01]  /*4990*/  FMUL R7, R42, R23.reuse ;  /* 0x000000172a077220 */ /* 0x082fe20000400000 */
[C---:B------:R-:W-:Y:S02]  /*49a0*/  ISETP.GT.AND P2, PT, R3.reuse, RZ, P4 ;  /* 0x000000ff0300720c */ /* 0x040fe40002744270 */
[C---:B------:R-:W-:Y:S02]  /*49b0*/  ISETP.GT.AND P1, PT, R3.reuse, RZ, P5 ;  /* 0x000000ff0300720c */ /* 0x040fe40002f24270 */
[----:B------:R-:W-:Y:S01]  /*49c0*/  ISETP.GT.AND P4, PT, R3, 0x8, P4 ;  /* 0x000000080300780c */ /* 0x000fe20002784270 */
[----:B0-----:R-:W-:Y:S01]  /*49d0*/  FMUL R13, R46, R23 ;  /* 0x000000172e0d7220 */ /* 0x001fe20000400000 */
[----:B------:R-:W-:-:S02]  /*49e0*/  F2FP.TF32.F32.PACK_B R7, R7 ;  /* 0x00000007ff07723e */ /* 0x000fc400024050ff */
[----:B------:R-:W-:Y:S02]  /*49f0*/  ISETP.GT.AND P5, PT, R3, 0x8, P5 ;  /* 0x000000080300780c */ /* 0x000fe40002fa4270 */
[----:B------:R-:W-:Y:S01]  /*4a00*/  F2FP.TF32.F32.PACK_B R13, R13 ;  /* 0x0000000dff0d723e */ /* 0x000fe200024050ff */
[----:B------:R0:W-:Y:S01]  /*4a10*/  @P0 STG.E desc[UR40][R8.64+0x80], R7 ;  /* 0x0000800708000986 */ /* 0x0001e2000c101928 */
[C---:B------:R-:W-:Y:S02]  /*4a20*/  ISETP.GT.AND P0, PT, R6.reuse, 0x39, PT ;  /* 0x000000390600780c */ /* 0x040fe40003f04270 */
[----:B------:R-:W-:Y:S01]  /*4a30*/  F2FP.TF32.F32.PACK_B R47, R47 ;  /* 0x0000002fff2f723e */ /* 0x000fe200024050ff */
[----:B------:R-:W-:Y:S01]  /*4a40*/  @P3 STG.E desc[UR40][R8.64+0x84], R43 ;  /* 0x0000842b08003986 */ /* 0x000fe2000c101928 */
[C---:B------:R-:W-:Y:S02]  /*4a50*/  ISETP.GT.AND P3, PT, R6.reuse, 0x30, PT ;  /* 0x000000300600780c */ /* 0x040fe40003f64270 */
[----:B------:R-:W-:Y:S01]  /*4a60*/  F2FP.TF32.F32.PACK_B R49, R49 ;  /* 0x00000031ff31723e */ /* 0x000fe200024050ff */
[----:B------:R1:W-:Y:S01]  /*4a70*/  @P2 STG.E desc[UR40][R4.64+0xa0], R11 ;  /* 0x0000a00b04002986 */ /* 0x0003e2000c101928 */
[----:B------:R-:W-:-:S02]  /*4a80*/  ISETP.GT.AND P2, PT, R6, 0x31, PT ;  /* 0x000000310600780c */ /* 0x000fc40003f44270 */
[----:B------:R-:W-:Y:S01]  /*4a90*/  F2FP.TF32.F32.PACK_B R15, R15 ;  /* 0x0000000fff0f723e */ /* 0x000fe200024050ff */
[----:B------:R-:W-:Y:S01]  /*4aa0*/  @P1 STG.E desc[UR40][R4.64+0xa4], R45 ;  /* 0x0000a42d04001986 */ /* 0x000fe2000c101928 */
[----:B------:R-:W-:Y:S01]  /*4ab0*/  ISETP.GT.AND P1, PT, R6, 0x38, PT ;  /* 0x000000380600780c */ /* 0x000fe20003f24270 */
[----:B------:R-:W-:Y:S01]  /*4ac0*/  @P4 IMAD.MOV.U32 R6, RZ, RZ, R8 ;  /* 0x000000ffff064224 */ /* 0x000fe200078e0008 */
[----:B------:R-:W-:Y:S01]  /*4ad0*/  F2FP.TF32.F32.PACK_B R51, R51 ;  /* 0x00000033ff33723e */ /* 0x000fe200024050ff */
[----:B0-----:R-:W-:Y:S01]  /*4ae0*/  @P4 IMAD.MOV.U32 R7, RZ, RZ, R9 ;  /* 0x000000ffff074224 */ /* 0x001fe200078e0009 */
[----:B------:R-:W-:Y:S02]  /*4af0*/  F2FP.TF32.F32.PACK_B R21, R21 ;  /* 0x00000015ff15723e */ /* 0x000fe400024050ff */
[----:B------:R-:W-:Y:S01]  /*4b00*/  F2FP.TF32.F32.PACK_B R53, R53 ;  /* 0x00000035ff35723e */ /* 0x000fe200024050ff */
[----:B-1----:R-:W-:Y:S01]  /*4b10*/  FMUL R11, R48, R23 ;  /* 0x00000017300b7220 */ /* 0x002fe20000400000 */
[----:B------:R0:W-:Y:S01]  /*4b20*/  @P4 STG.E desc[UR40][R6.64+0xa0], R13 ;  /* 0x0000a00d06004986 */ /* 0x0001e2000c101928 */
[----:B------:R-:W-:-:S02]  /*4b30*/  ISETP.GT.AND P4, PT, R3, RZ, P3 ;  /* 0x000000ff0300720c */ /* 0x000fc40001f84270 */
[----:B------:R-:W-:Y:S02]  /*4b40*/  ISETP.GT.AND P3, PT, R3, 0x8, P3 ;  /* 0x000000080300780c */ /* 0x000fe40001f64270 */
[----:B------:R-:W-:Y:S02]  /*4b50*/  F2FP.TF32.F32.PACK_B R11, R11 ;  /* 0x0000000bff0b723e */ /* 0x000fe400024050ff */
[----:B------:R-:W-:Y:S01]  /*4b60*/  F2FP.TF32.F32.PACK_B R55, R55 ;  /* 0x00000037ff37723e */ /* 0x000fe200024050ff */
[----:B0-----:R-:W-:Y:S02]  /*4b70*/  @P5 IMAD.MOV.U32 R6, RZ, RZ, R8 ;  /* 0x000000ffff065224 */ /* 0x001fe400078e0008 */
[----:B------:R-:W-:Y:S01]  /*4b80*/  FMUL R13, R54, R23 ;  /* 0x00000017360d7220 */ /* 0x000fe20000400000 */
[----:B------:R-:W-:-:S04]  /*4b90*/  @P5 IMAD.MOV.U32 R7, RZ, RZ, R9 ;  /* 0x000000ffff075224 */ /* 0x000fc800078e0009 */
[----:B------:R-:W-:Y:S01]  /*4ba0*/  F2FP.TF32.F32.PACK_B R13, R13 ;  /* 0x0000000dff0d723e */ /* 0x000fe200024050ff */
[----:B------:R0:W-:Y:S01]  /*4bb0*/  @P5 STG.E desc[UR40][R6.64+0xa4], R47 ;  /* 0x0000a42f06005986 */ /* 0x0001e2000c101928 */
[C---:B------:R-:W-:Y:S02]  /*4bc0*/  ISETP.GT.AND P5, PT, R3.reuse, RZ, P2 ;  /* 0x000000ff0300720c */ /* 0x040fe400017a4270 */
[C---:B------:R-:W-:Y:S01]  /*4bd0*/  ISETP.GT.AND P2, PT, R3.reuse, 0x8, P2 ;  /* 0x000000080300780c */ /* 0x040fe20001744270 */
[----:B------:R-:W-:Y:S01]  /*4be0*/  @P4 STG.E desc[UR40][R4.64+0xc0], R11 ;  /* 0x0000c00b04004986 */ /* 0x000fe2000c101928 */
[C---:B------:R-:W-:Y:S02]  /*4bf0*/  ISETP.GT.AND P4, PT, R3.reuse, RZ, P1 ;  /* 0x000000ff0300720c */ /* 0x040fe40000f84270 */
[----:B------:R-:W-:Y:S01]  /*4c00*/  ISETP.GT.AND P1, PT, R3, 0x8, P1 ;  /* 0x000000080300780c */ /* 0x000fe20000f24270 */
[----:B0-----:R-:W-:-:S06]  /*4c10*/  @P3 IMAD.MOV.U32 R6, RZ, RZ, R8 ;  /* 0x000000ffff063224 */ /* 0x001fcc00078e0008 */
[----:B------:R-:W-:Y:S01]  /*4c20*/  @P5 STG.E desc[UR40][R4.64+0xc4], R49 ;  /* 0x0000c43104005986 */ /* 0x000fe2000c101928 */
[C---:B------:R-:W-:Y:S01]  /*4c30*/  ISETP.GT.AND P5, PT, R3.reuse, RZ, P0 ;  /* 0x000000ff0300720c */ /* 0x040fe200007a4270 */
[----:B------:R-:W-:Y:S01]  /*4c40*/  @P3 IMAD.MOV.U32 R7, RZ, RZ, R9 ;  /* 0x000000ffff073224 */ /* 0x000fe200078e0009 */
[----:B------:R-:W-:-:S04]  /*4c50*/  ISETP.GT.AND P0, PT, R3, 0x8, P0 ;  /* 0x000000080300780c */ /* 0x000fc80000704270 */
[----:B------:R0:W-:Y:S02]  /*4c60*/  @P3 STG.E desc[UR40][R6.64+0xc0], R15 ;  /* 0x0000c00f06003986 */ /* 0x0001e4000c101928 */
[----:B0-----:R-:W-:Y:S02]  /*4c70*/  @P2 IMAD.MOV.U32 R6, RZ, RZ, R8 ;  /* 0x000000ffff062224 */ /* 0x001fe400078e0008 */
[----:B------:R-:W-:-:S05]  /*4c80*/  @P2 IMAD.MOV.U32 R7, RZ, RZ, R9 ;  /* 0x000000ffff072224 */ /* 0x000fca00078e0009 */
[----:B------:R-:W-:Y:S04]  /*4c90*/  @P2 STG.E desc[UR40][R6.64+0xc4], R51 ;  /* 0x0000c43306002986 */ /* 0x000fe8000c101928 */
[----:B------:R-:W-:Y:S04]  /*4ca0*/  @P4 STG.E desc[UR40][R4.64+0xe0], R21 ;  /* 0x0000e01504004986 */ /* 0x000fe8000c101928 */
[----:B------:R0:W-:Y:S02]  /*4cb0*/  @P5 STG.E desc[UR40][R4.64+0xe4], R53 ;  /* 0x0000e43504005986 */ /* 0x0001e4000c101928 */
[----:B0-----:R-:W-:-:S02]  /*4cc0*/  @P1 IMAD.MOV.U32 R4, RZ, RZ, R8 ;  /* 0x000000ffff041224 */ /* 0x001fc400078e0008 */
[----:B------:R-:W-:-:S05]  /*4cd0*/  @P1 IMAD.MOV.U32 R5, RZ, RZ, R9 ;  /* 0x000000ffff051224 */ /* 0x000fca00078e0009 */
[----:B------:R0:W-:Y:S04]  /*4ce0*/  @P1 STG.E desc[UR40][R4.64+0xe0], R13 ;  /* 0x0000e00d04001986 */ /* 0x0001e8000c101928 */
[----:B------:R0:W-:Y:S02]  /*4cf0*/  @P0 STG.E desc[UR40][R8.64+0xe4], R55 ;  /* 0x0000e43708000986 */ /* 0x0001e4000c101928 */
.L_x_94:
[----:B------:R-:W-:Y:S05]  /*4d00*/  BSYNC B0 ;  /* 0x0000000000007941 */ /* 0x000fea0003800000 */
.L_x_32:
[----:B------:R-:W-:Y:S01]  /*4d10*/  IADD3 R16, P0, R16, UR38, RZ ;  /* 0x0000002610107c10 */ /* 0x000fe2000ff1e0ff */
[----:B------:R-:W-:Y:S01]  /*4d20*/  ULDC.64 UR4, c[0x0][0x650] ;  /* 0x0001940000047ab9 */ /* 0x000fe20000000a00 */
[----:B------:R-:W-:Y:S01]  /*4d30*/  PRMT R3, RZ, 0x7610, R3 ;  /* 0x00007610ff037816 */ /* 0x000fe20000000003 */
[----:B------:R-:W-:Y:S01]  /*4d40*/  IMAD.MOV.U32 R70, RZ, RZ, -0x1 ;  /* 0xffffffffff467424 */ /* 0x000fe200078e00ff */
[----:B------:R-:W-:Y:S01]  /*4d50*/  IADD3.X R17, R17, UR37, RZ, P0, !PT ;  /* 0x0000002511117c10 */ /* 0x000fe200087fe4ff */
[----:B--2---:R-:W-:Y:S01]  /*4d60*/  IMAD.MOV.U32 R69, RZ, RZ, -0x1 ;  /* 0xffffffffff457424 */ /* 0x004fe200078e00ff */
[----:B------:R-:W-:-:S04]  /*4d70*/  ISETP.GE.U32.AND P0, PT, R16, UR4, PT ;  /* 0x0000000410007c0c */ /* 0x000fc8000bf06070 */
[----:B------:R-:W-:-:S13]  /*4d80*/  ISETP.GE.U32.AND.EX P0, PT, R17, UR5, PT, P0 ;  /* 0x0000000511007c0c */ /* 0x000fda000bf06100 */
[----:B------:R-:W-:Y:S05]  /*4d90*/  @P0 BRA `(.L_x_95) ;  /* 0x00000004004c0947 */ /* 0x000fea0003800000 */
[----:B01-3--:R-:W0:Y:S01]  /*4da0*/  LDC.64 R10, c[0x0][0x628] ;  /* 0x00018a00ff0a7b82 */ /* 0x00be220000000a00 */
[----:B----4-:R-:W1:Y:S01]  /*4db0*/  S2R R12, SR_CTAID.X ;  /* 0x00000000000c7919 */ /* 0x010e620000002500 */
[----:B------:R-:W-:Y:S02]  /*4dc0*/  IMAD.MOV.U32 R8, RZ, RZ, R16 ;  /* 0x000000ffff087224 */ /* 0x000fe400078e0010 */
[----:B------:R-:W-:Y:S01]  /*4dd0*/  IMAD.MOV.U32 R9, RZ, RZ, R17 ;  /* 0x000000ffff097224 */ /* 0x000fe200078e0011 */
[----:B------:R-:W2:Y:S03]  /*4de0*/  S2R R20, SR_CTAID.Y ;  /* 0x0000000000147919 */ /* 0x000ea60000002600 */
[----:B------:R-:W3:Y:S08]  /*4df0*/  LDC R0, c[0x0][0x630] ;  /* 0x00018c00ff007b82 */ /* 0x000ef00000000800 */
[----:B------:R-:W4:Y:S01]  /*4e00*/  LDC.64 R14, c[0x0][0x620] ;  /* 0x00018800ff0e7b82 */ /* 0x000f220000000a00 */
[----:B0-----:R-:W-:-:S04]  /*4e10*/  ISETP.NE.U32.AND P0, PT, R10, RZ, PT ;  /* 0x000000ff0a00720c */ /* 0x001fc80003f05070 */
[----:B------:R-:W-:-:S13]  /*4e20*/  ISETP.NE.AND.EX P0, PT, R11, RZ, PT, P0 ;  /* 0x000000ff0b00720c */ /* 0x000fda0003f05300 */
[----:B-1234-:R-:W-:Y:S05]  /*4e30*/  @!P0 BRA `(.L_x_96) ;  /* 0x0000000000288947 */ /* 0x01efea0003800000 */
        /* <DEDUP_REMOVED lines=10> */
.L_x_96:
[-CC-:B------:R-:W-:Y:S01]  /*4ee0*/  SHF.R.U64 R69, R8, R0.reuse, R9.reuse ;  /* 0x0000000008457219 */ /* 0x180fe20000001209 */
[----:B------:R-:W0:Y:S01]  /*4ef0*/  LDC.64 R26, c[0x0][0x640] ;  /* 0x00019000ff1a7b82 */ /* 0x000e220000000a00 */
[----:B------:R-:W-:Y:S01]  /*4f00*/  SHF.R.U32.HI R0, RZ, R0, R9 ;  /* 0x00000000ff007219 */ /* 0x000fe20000011609 */
[----:B------:R-:W-:Y:S01]  /*4f10*/  ULDC UR4, c[0x0][0x150] ;  /* 0x0000540000047ab9 */ /* 0x000fe20000000800 */
[----:B------:R-:W-:Y:S02]  /*4f20*/  IADD3 R3, P0, RZ, -R69, RZ ;  /* 0x80000045ff037210 */ /* 0x000fe40007f1e0ff */
[----:B------:R-:W-:-:S03]  /*4f30*/  I2FP.F32.U32 R7, R12 ;  /* 0x0000000c00077245 */ /* 0x000fc60000201000 */
[----:B------:R-:W1:Y:S01]  /*4f40*/  LDC R6, c[0x0][0x618] ;  /* 0x00018600ff067b82 */ /* 0x000e620000000800 */
[----:B------:R-:W-:Y:S02]  /*4f50*/  IMAD.X R5, RZ, RZ, ~R0, P0 ;  /* 0x000000ffff057224 */ /* 0x000fe400000e0e00 */
[----:B------:R-:W-:Y:S01]  /*4f60*/  FMUL R7, R7, UR4 ;  /* 0x0000000407077c20 */ /* 0x000fe20008400000 */
[----:B------:R-:W-:Y:S01]  /*4f70*/  ULDC UR4, c[0x0][0x154] ;  /* 0x0000550000047ab9 */ /* 0x000fe20000000800 */
[-C--:B------:R-:W-:Y:S02]  /*4f80*/  IMAD R0, R5, R14.reuse, RZ ;  /* 0x0000000e05007224 */ /* 0x080fe400078e02ff */
[C---:B------:R-:W-:Y:S01]  /*4f90*/  IMAD.WIDE.U32 R4, R3.reuse, R14, R16 ;  /* 0x0000000e03047225 */ /* 0x040fe200078e0010 */
[----:B------:R-:W2:Y:S01]  /*4fa0*/  LDC R8, c[0x0][0x608] ;  /* 0x00018200ff087b82 */ /* 0x000ea20000000800 */
[----:B------:R-:W3:Y:S02]  /*4fb0*/  F2I.U32.TRUNC.NTZ R7, R7 ;  /* 0x0000000700077305 */ /* 0x000ee4000020f000 */
[----:B------:R-:W-:Y:S01]  /*4fc0*/  IMAD R3, R3, R15, R0 ;  /* 0x0000000f03037224 */ /* 0x000fe200078e0200 */
[----:B------:R-:W-:-:S03]  /*4fd0*/  I2FP.F32.U32 R0, R20 ;  /* 0x0000001400007245 */ /* 0x000fc60000201000 */
[----:B------:R-:W-:Y:S01]  /*4fe0*/  IMAD.IADD R3, R5, 0x1, R3 ;  /* 0x0000000105037824 */ /* 0x000fe200078e0203 */
[----:B------:R-:W4:Y:S01]  /*4ff0*/  LDC R11, c[0x0][0x658] ;  /* 0x00019600ff0b7b82 */ /* 0x000f220000000800 */
[----:B0-----:R-:W-:-:S04]  /*5000*/  ISETP.NE.U32.AND P0, PT, R26, RZ, PT ;  /* 0x000000ff1a00720c */ /* 0x001fc80003f05070 */
[----:B------:R-:W-:-:S03]  /*5010*/  ISETP.NE.AND.EX P0, PT, R27, RZ, PT, P0 ;  /* 0x000000ff1b00720c */ /* 0x000fc60003f05300 */
[----:B------:R-:W0:Y:S01]  /*5020*/  LDC R9, c[0x0][0x144] ;  /* 0x00005100ff097b82 */ /* 0x000e220000000800 */
[-C--:B-1----:R-:W-:Y:S01]  /*5030*/  SHF.R.U64 R10, R4, R6.reuse, R3 ;  /* 0x00000006040a7219 */ /* 0x082fe20000001203 */
[----:B---3--:R-:W-:Y:S01]  /*5040*/  IMAD.MOV R7, RZ, RZ, -R7 ;  /* 0x000000ffff077224 */ /* 0x008fe200078e0a07 */
[----:B------:R-:W-:Y:S01]  /*5050*/  SHF.R.U32.HI R3, RZ, R6, R3 ;  /* 0x00000006ff037219 */ /* 0x000fe20000011603 */
[----:B------:R-:W-:-:S04]  /*5060*/  FMUL R6, R0, UR4 ;  /* 0x0000000400067c20 */ /* 0x000fc80008400000 */
[----:B------:R-:W1:Y:S01]  /*5070*/  LDC R21, c[0x0][0x148] ;  /* 0x00005200ff157b82 */ /* 0x000e620000000800 */
[----:B------:R3:W0:Y:S01]  /*5080*/  F2I.U32.TRUNC.NTZ R14, R6 ;  /* 0x00000006000e7305 */ /* 0x000622000020f000 */
[-CC-:B--2---:R-:W-:Y:S02]  /*5090*/  SHF.R.U64 R13, R10, R8.reuse, R3.reuse ;  /* 0x000000080a0d7219 */ /* 0x184fe40000001203 */
[----:B------:R-:W-:-:S04]  /*50a0*/  SHF.R.U32.HI R0, RZ, R8, R3 ;  /* 0x00000008ff007219 */ /* 0x000fc80000011603 */
[----:B-----5:R-:W2:Y:S01]  /*50b0*/  LDC R24, c[0x0][0x648] ;  /* 0x00019200ff187b82 */ /* 0x020ea20000000800 */
[-CC-:B----4-:R-:W-:Y:S02]  /*50c0*/  SHF.R.U64 R15, R13, R11.reuse, R0.reuse ;  /* 0x0000000b0d0f7219 */ /* 0x190fe40000001200 */
[----:B------:R-:W-:-:S03]  /*50d0*/  SHF.R.U32.HI R5, RZ, R11, R0 ;  /* 0x0000000bff057219 */ /* 0x000fc60000011600 */
[----:B------:R-:W-:Y:S02]  /*50e0*/  IMAD.MOV.U32 R4, RZ, RZ, R15 ;  /* 0x000000ffff047224 */ /* 0x000fe400078e000f */
[----:B------:R-:W4:Y:S01]  /*50f0*/  LDC R28, c[0x0][0x638] ;  /* 0x00018e00ff1c7b82 */ /* 0x000f220000000800 */
[----:B0-----:R-:W-:-:S07]  /*5100*/  IMAD R25, R9, R7, R12 ;  /* 0x0000000709197224 */ /* 0x001fce00078e020c */
[----:B------:R-:W0:Y:S08]  /*5110*/  LDC R29, c[0x0][0x610] ;  /* 0x00018400ff1d7b82 */ /* 0x000e300000000800 */
[----:B------:R-:W0:Y:S01]  /*5120*/  LDC R30, c[0x0][0x600] ;  /* 0x00018000ff1e7b82 */ /* 0x000e220000000800 */
[----:B-123--:R-:W-:Y:S05]  /*5130*/  @!P0 BRA `(.L_x_97) ;  /* 0x0000000000288947 */ /* 0x00efea0003800000 */
[----:B------:R-:W1:Y:S02]  /*5140*/  LDC R0, c[0x0][0x64c] ;  /* 0x00019300ff007b82 */ /* 0x000e640000000800 */
[----:B-1----:R-:W-:-:S05]  /*5150*/  IADD3 R3, P0, R15, R0, RZ ;  /* 0x000000000f037210 */ /* 0x002fca0007f1e0ff */
        /* <DEDUP_REMOVED lines=8> */
.L_x_97:
[----:B------:R-:W-:Y:S01]  /*51e0*/  ISETP.NE.AND P0, PT, R2, 0x1, PT ;  /* 0x000000010200780c */ /* 0x000fe20003f05270 */
[----:B------:R-:W-:Y:S01]  /*51f0*/  IMAD.MOV R14, RZ, RZ, -R14 ;  /* 0x000000ffff0e7224 */ /* 0x000fe200078e0a0e */
[----:B------:R-:W-:Y:S02]  /*5200*/  SHF.R.U64 R3, R4, R24, R5 ;  /* 0x0000001804037219 */ /* 0x000fe40000001205 */
[----:B------:R-:W-:Y:S02]  /*5210*/  LOP3.LUT R0, R13, R66, RZ, 0xc0, !PT ;  /* 0x000000420d007212 */ /* 0x000fe400078ec0ff */
[----:B------:R-:W-:Y:S01]  /*5220*/  LOP3.LUT R10, R10, R65, RZ, 0xc0, !PT ;  /* 0x000000410a0a7212 */ /* 0x000fe200078ec0ff */
[----:B------:R-:W-:Y:S02]  /*5230*/  IMAD.MOV R4, RZ, RZ, -R3 ;  /* 0x000000ffff047224 */ /* 0x000fe400078e0a03 */
[----:B------:R-:W-:Y:S02]  /*5240*/  IMAD R0, R61, R3, R0 ;  /* 0x000000033d007224 */ /* 0x000fe400078e0200 */
[----:B----4-:R-:W-:-:S02]  /*5250*/  IMAD R3, R4, R28, R15 ;  /* 0x0000001c04037224 */ /* 0x010fc400078e020f */
[----:B------:R-:W-:Y:S02]  /*5260*/  @P0 IMAD R25, R21, R14, R20 ;  /* 0x0000000e15190224 */ /* 0x000fe400078e0214 */
[----:B0-----:R-:W-:Y:S02]  /*5270*/  IMAD R5, R3, R30, R10 ;  /* 0x0000001e03057224 */ /* 0x001fe400078e020a */
[----:B------:R-:W-:Y:S02]  /*5280*/  IMAD R0, R0, R29, R25 ;  /* 0x0000001d00007224 */ /* 0x000fe400078e0219 */
[----:B------:R-:W-:-:S03]  /*5290*/  IMAD.MOV.U32 R4, RZ, RZ, 0x1 ;  /* 0x00000001ff047424 */ /* 0x000fc600078e00ff */
[----:B------:R-:W-:Y:S02]  /*52a0*/  SEL R70, R5, R0, !P0 ;  /* 0x0000000005467207 */ /* 0x000fe40004000000 */
[----:B------:R-:W-:Y:S02]  /*52b0*/  PRMT R3, R4, 0x7610, R3 ;  /* 0x0000761004037816 */ /* 0x000fe40000000003 */
[----:B------:R-:W-:-:S07]  /*52c0*/  SEL R0, R0, R5, !P0 ;  /* 0x0000000500007207 */ /* 0x000fce0004000000 */
.L_x_95:
[----:B------:R-:W-:Y:S01]  /*52d0*/  UIADD3 UR42, UR43, UR42, URZ ;  /* 0x0000002a2b2a7290 */ /* 0x000fe2000fffe03f */
[----:B------:R-:W-:Y:S01]  /*52e0*/  LOP3.LUT P0, RZ, R3, 0xff, RZ, 0xc0, !PT ;  /* 0x000000ff03ff7812 */ /* 0x000fe2000780c0ff */
[----:B------:R-:W-:Y:S02]  /*52f0*/  IMAD.MOV.U32 R71, RZ, RZ, R0 ;  /* 0x000000ffff477224 */ /* 0x000fe400078e0000 */
[----:B------:R-:W-:Y:S02]  /*5300*/  USHF.R.U32.HI UR4, URZ, 0x1, UR42 ;  /* 0x000000013f047899 */ /* 0x000fe4000801162a */
[----:B------:R-:W-:Y:S02]  /*5310*/  UISETP.GT.U32.AND UP1, UPT, UR42, 0x1, UPT ;  /* 0x000000012a00788c */ /* 0x000fe4000bf24070 */
[----:B------:R-:W-:Y:S02]  /*5320*/  ULOP3.LUT UR4, UR4, 0x1, URZ, 0xc0, !UPT ;  /* 0x0000000104047892 */ /* 0x000fe4000f8ec03f */
[----:B------:R-:W-:-:S02]  /*5330*/  UISETP.LT.U32.AND UP1, UPT, UR43, 0x2, UP1 ;  /* 0x000000022b00788c */ /* 0x000fc40008f21070 */
[----:B------:R-:W-:Y:S02]  /*5340*/  UISETP.NE.U32.AND UP0, UPT, UR4, 0x1, UPT ;  /* 0x000000010400788c */ /* 0x000fe4000bf05070 */
[----:B------:R-:W-:Y:S02]  /*5350*/  USEL UR5, URZ, 0x1, !UP1 ;  /* 0x000000013f057887 */ /* 0x000fe4000c800000 */
[----:B------:R-:W-:Y:S02]  /*5360*/  UISETP.GT.U32.AND UP0, UPT, UR43, 0x1, !UP0 ;  /* 0x000000012b00788c */ /* 0x000fe4000c704070 */
[----:B------:R-:W-:Y:S02]  /*5370*/  ULOP3.LUT UR42, UR42, 0x1, URZ, 0xc0, !UPT ;  /* 0x000000012a2a7892 */ /* 0x000fe4000f8ec03f */
[----:B------:R-:W-:-:S04]  /*5380*/  USEL UR4, URZ, 0x1, !UP0 ;  /* 0x000000013f047887 */ /* 0x000fc8000c000000 */
[----:B------:R-:W-:Y:S01]  /*5390*/  ULOP3.LUT UR36, UR4, UR36, UR5, 0x96, !UPT ;  /* 0x0000002404247292 */ /* 0x000fe2000f8e9605 */
[----:B------:R-:W-:Y:S11]  /*53a0*/  @P0 BRA `(.L_x_98) ;  /* 0xffffffc000240947 */ /* 0x000ff6000383ffff */
[----:B------:R-:W-:Y:S05]  /*53b0*/  EXIT ;  /* 0x000000000000794d */ /* 0x000fea0003800000 */
.L_x_7:
        /* <DEDUP_REMOVED lines=26> */
.L_x_100:
[----:B------:R-:W0:Y:S01]  /*5560*/  LDC.64 R28, c[0x0][0x640] ;  /* 0x00019000ff1c7b82 */ /* 0x000e220000000a00 */
[-CC-:B------:R-:W-:Y:S01]  /*5570*/  SHF.R.U64 R22, R14, R6.reuse, R15.reuse ;  /* 0x000000060e167219 */ /* 0x180fe2000000120f */
[----:B------:R-:W-:Y:S01]  /*5580*/  IMAD.MOV.U32 R30, RZ, RZ, 0x1 ;  /* 0x00000001ff1e7424 */ /* 0x000fe200078e00ff */
[----:B------:R-:W-:Y:S02]  /*5590*/  SHF.R.U32.HI R6, RZ, R6, R15 ;  /* 0x00000006ff067219 */ /* 0x000fe4000001160f */
[----:B------:R-:W-:-:S03]  /*55a0*/  IADD3 R13, P0, RZ, -R22, RZ ;  /* 0x80000016ff0d7210 */ /* 0x000fc60007f1e0ff */
[----:B------:R-:W1:Y:S02]  /*55b0*/  LDC R12, c[0x0][0x618] ;  /* 0x00018600ff0c7b82 */ /* 0x000e640000000800 */
[----:B------:R-:W-:-:S04]  /*55c0*/  IMAD.X R11, RZ, RZ, ~R6, P0 ;  /* 0x000000ffff0b7224 */ /* 0x000fc800000e0e06 */
[-C--:B------:R-:W-:Y:S02]  /*55d0*/  IMAD R6, R11, R24.reuse, RZ ;  /* 0x000000180b067224 */ /* 0x080fe400078e02ff */
[----:B------:R-:W2:Y:S01]  /*55e0*/  LDC R14, c[0x0][0x608] ;  /* 0x00018200ff0e7b82 */ /* 0x000ea20000000800 */
[----:B------:R-:W-:-:S04]  /*55f0*/  IMAD.WIDE.U32 R10, R13, R24, R16 ;  /* 0x000000180d0a7225 */ /* 0x000fc800078e0010 */
[----:B------:R-:W-:-:S03]  /*5600*/  IMAD R13, R13, R25, R6 ;  /* 0x000000190d0d7224 */ /* 0x000fc600078e0206 */
[----:B------:R-:W3:Y:S01]  /*5610*/  LDC R27, c[0x0][0x658] ;  /* 0x00019600ff1b7b82 */ /* 0x000ee20000000800 */
[----:B------:R-:W-:Y:S01]  /*5620*/  IMAD.IADD R11, R11, 0x1, R13 ;  /* 0x000000010b0b7824 */ /* 0x000fe200078e020d */
[----:B0-----:R-:W-:-:S04]  /*5630*/  ISETP.NE.U32.AND P0, PT, R28, RZ, PT ;  /* 0x000000ff1c00720c */ /* 0x001fc80003f05070 */
[----:B------:R-:W-:Y:S02]  /*5640*/  ISETP.NE.AND.EX P0, PT, R29, RZ, PT, P0 ;  /* 0x000000ff1d00720c */ /* 0x000fe40003f05300 */
[----:B------:R-:W0:Y:S01]  /*5650*/  LDC R20, c[0x0][0x600] ;  /* 0x00018000ff147b82 */ /* 0x000e220000000800 */
[-CC-:B-1----:R-:W-:Y:S01]  /*5660*/  SHF.R.U64 R8, R10, R12.reuse, R11.reuse ;  /* 0x0000000c0a087219 */ /* 0x182fe2000000120b */
[----:B------:R-:W-:Y:S01]  /*5670*/  IMAD.MOV.U32 R10, RZ, RZ, -0x1 ;  /* 0xffffffffff0a7424 */ /* 0x000fe200078e00ff */
[----:B------:R-:W-:-:S05]  /*5680*/  SHF.R.U32.HI R11, RZ, R12, R11 ;  /* 0x0000000cff0b7219 */ /* 0x000fca000001160b */
[----:B------:R-:W1:Y:S01]  /*5690*/  LDC R24, c[0x0][0x648] ;  /* 0x00019200ff187b82 */ /* 0x000e620000000800 */
[-CC-:B--2---:R-:W-:Y:S02]  /*56a0*/  SHF.R.U64 R21, R8, R14.reuse, R11.reuse ;  /* 0x0000000e08157219 */ /* 0x184fe4000000120b */
[----:B------:R-:W-:-:S05]  /*56b0*/  SHF.R.U32.HI R6, RZ, R14, R11 ;  /* 0x0000000eff067219 */ /* 0x000fca000001160b */
[----:B------:R-:W2:Y:S01]  /*56c0*/  LDC R26, c[0x0][0x638] ;  /* 0x00018e00ff1a7b82 */ /* 0x000ea20000000800 */
[-C--:B---3--:R-:W-:Y:S02]  /*56d0*/  SHF.L.U32 R10, R10, R27.reuse, RZ ;  /* 0x0000001b0a0a7219 */ /* 0x088fe400000006ff */
[-CC-:B------:R-:W-:Y:S02]  /*56e0*/  SHF.R.U64 R25, R21, R27.reuse, R6.reuse ;  /* 0x0000001b15197219 */ /* 0x180fe40000001206 */
[----:B------:R-:W-:Y:S02]  /*56f0*/  LOP3.LUT R32, RZ, R10, RZ, 0x33, !PT ;  /* 0x0000000aff207212 */ /* 0x000fe400078e33ff */
[----:B------:R-:W-:Y:S01]  /*5700*/  SHF.R.U32.HI R11, RZ, R27, R6 ;  /* 0x0000001bff0b7219 */ /* 0x000fe20000011606 */
[----:B------:R-:W3:Y:S01]  /*5710*/  LDC R31, c[0x0][0x610] ;  /* 0x00018400ff1f7b82 */ /* 0x000ee20000000800 */
[----:B------:R-:W-:Y:S01]  /*5720*/  IMAD.MOV.U32 R10, RZ, RZ, R25 ;  /* 0x000000ffff0a7224 */ /* 0x000fe200078e0019 */
[----:B------:R-:W-:Y:S06]  /*5730*/  @!P0 BRA `(.L_x_101) ;  /* 0x0000000000288947 */ /* 0x000fec0003800000 */
        /* <DEDUP_REMOVED lines=10> */
.L_x_101:
[----:B------:R-:W-:Y:S02]  /*57e0*/  ISETP.NE.AND P0, PT, R2, 0x1, PT ;  /* 0x000000010200780c */ /* 0x000fe40003f05270 */
[----:B-1----:R-:W-:Y:S01]  /*57f0*/  SHF.R.U64 R6, R10, R24, R11 ;  /* 0x000000180a067219 */ /* 0x002fe2000000120b */
[----:B0-----:R-:W-:Y:S01]  /*5800*/  VIADD R11, R20, 0xffffffff ;  /* 0xffffffff140b7836 */ /* 0x001fe20000000000 */
[----:B------:R-:W-:Y:S02]  /*5810*/  SHF.L.U32 R30, R30, R27, RZ ;  /* 0x0000001b1e1e7219 */ /* 0x000fe400000006ff */
[----:B------:R-:W-:Y:S01]  /*5820*/  LOP3.LUT R5, R21, R32, RZ, 0xc0, !PT ;  /* 0x0000002015057212 */ /* 0x000fe200078ec0ff */
[----:B------:R-:W-:-:S04]  /*5830*/  IMAD.MOV R10, RZ, RZ, -R6 ;  /* 0x000000ffff0a7224 */ /* 0x000fc800078e0a06 */
[----:B------:R-:W-:Y:S01]  /*5840*/  IMAD R6, R30, R6, R5 ;  /* 0x000000061e067224 */ /* 0x000fe200078e0205 */
[----:B------:R-:W-:Y:S01]  /*5850*/  LOP3.LUT R5, R8, R11, RZ, 0xc0, !PT ;  /* 0x0000000b08057212 */ /* 0x000fe200078ec0ff */
[----:B------:R-:W-:Y:S02]  /*5860*/  @P0 IMAD R7, R9, R23, R4 ;  /* 0x0000001709070224 */ /* 0x000fe400078e0204 */
[----:B--2---:R-:W-:Y:S02]  /*5870*/  IMAD R4, R10, R26, R25 ;  /* 0x0000001a0a047224 */ /* 0x004fe400078e0219 */
[----:B---3--:R-:W-:Y:S02]  /*5880*/  IMAD R7, R6, R31, R7 ;  /* 0x0000001f06077224 */ /* 0x008fe400078e0207 */
[----:B------:R-:W-:Y:S02]  /*5890*/  IMAD R4, R4, R20, R5 ;  /* 0x0000001404047224 */ /* 0x000fe400078e0205 */
[----:B------:R-:W-:-:S02]  /*58a0*/  IMAD.MOV.U32 R8, RZ, RZ, 0x1 ;  /* 0x00000001ff087424 */ /* 0x000fc400078e00ff */
[----:B------:R-:W-:Y:S01]  /*58b0*/  IMAD.MOV.U32 R6, RZ, RZ, R22 ;  /* 0x000000ffff067224 */ /* 0x000fe200078e0016 */
[----:B------:R-:W-:Y:S02]  /*58c0*/  SEL R20, R4, R7, !P0 ;  /* 0x0000000704147207 */ /* 0x000fe40004000000 */
[----:B------:R-:W-:-:S07]  /*58d0*/  SEL R21, R7, R4, !P0 ;  /* 0x0000000407157207 */ /* 0x000fce0004000000 */
.L_x_99:
[----:B------:R-:W-:-:S08]  /*58e0*/  NOP ;  /* 0x0000000000007918 */ /* 0x000fd00000000000 */
[----:B------:R-:W0:-:S00]  /*58f0*/  USETMAXREG.DEALLOC.CTAPOOL 0x28 ;  /* 0x00000028000079c8 */ /* 0x000e0000080e0500 */
[----:B0-----:R-:W-:-:S13]  /*5900*/  ISETP.NE.AND P0, PT, R3, RZ, PT ;  /* 0x000000ff0300720c */ /* 0x001fda0003f05270 */
[----:B------:R-:W-:Y:S05]  /*5910*/  @P0 EXIT ;  /* 0x000000000000094d */ /* 0x000fea0003800000 */
[----:B------:R-:W-:Y:S01]  /*5920*/  LOP3.LUT P0, RZ, R8, 0xff, RZ, 0xc0, !PT ;  /* 0x000000ff08ff7812 */ /* 0x000fe2000780c0ff */
[----:B------:R-:W-:Y:S02]  /*5930*/  IMAD.MOV.U32 R3, RZ, RZ, 0x1 ;  /* 0x00000001ff037424 */ /* 0x000fe400078e00ff */
[----:B------:R-:W-:-:S10]  /*5940*/  IMAD.MOV.U32 R8, RZ, RZ, RZ ;  /* 0x000000ffff087224 */ /* 0x000fd400078e00ff */
[----:B------:R-:W-:Y:S05]  /*5950*/  @!P0 BRA `(.L_x_102) ;  /* 0x0000000c00b48947 */ /* 0x000fea0003800000 */
[----:B------:R-:W0:Y:S01]  /*5960*/  LDC R3, c[0x0][0x28c] ;  /* 0x0000a300ff037b82 */ /* 0x000e220000000800 */
[----:B------:R-:W1:Y:S01]  /*5970*/  S2R R12, SR_CgaCtaId ;  /* 0x00000000000c7919 */ /* 0x000e620000008800 */
[----:B------:R-:W-:Y:S01]  /*5980*/  ULDC UR21, c[0x0][0x658] ;  /* 0x0001960000157ab9 */ /* 0x000fe20000000800 */
[----:B------:R-:W-:Y:S01]  /*5990*/  UMOV UR4, 0xffffffff ;  /* 0xffffffff00047882 */ /* 0x000fe20000000000 */
[----:B------:R-:W-:Y:S01]  /*59a0*/  BSSY B0, `(.L_x_102) ;  /* 0x00000e8000007945 */ /* 0x000fe20003800000 */
[----:B------:R-:W-:Y:S01]  /*59b0*/  USHF.L.U32 UR4, UR4, UR21, URZ ;  /* 0x0000001504047299 */ /* 0x000fe2000800063f */
[----:B------:R-:W-:Y:S01]  /*59c0*/  IMAD.MOV.U32 R10, RZ, RZ, 0x1 ;  /* 0x00000001ff0a7424 */ /* 0x000fe200078e00ff */
[----:B------:R-:W-:Y:S01]  /*59d0*/  LOP3.LUT R19, R18, 0x2, RZ, 0xfc, !PT ;  /* 0x0000000212137812 */ /* 0x000fe200078efcff */
[----:B------:R-:W-:Y:S01]  /*59e0*/  IMAD.MOV.U32 R8, RZ, RZ, RZ ;  /* 0x000000ffff087224 */ /* 0x000fe200078e00ff */
[----:B------:R-:W-:Y:S01]  /*59f0*/  ULDC UR13, c[0x0][0x600] ;  /* 0x00018000000d7ab9 */ /* 0x000fe20000000800 */
[----:B------:R-:W-:Y:S01]  /*5a00*/  UMOV UR5, 0x1 ;  /* 0x0000000100057882 */ /* 0x000fe20000000000 */
[----:B------:R-:W-:-:S02]  /*5a10*/  UIADD3 UR13, UR13, -0x1, URZ ;  /* 0xffffffff0d0d7890 */ /* 0x000fc4000fffe03f */
[----:B------:R-:W-:Y:S02]  /*5a20*/  USHF.L.U32 UR21, UR5, UR21, URZ ;  /* 0x0000001505157299 */ /* 0x000fe4000800063f */
[----:B------:R-:W-:Y:S01]  /*5a30*/  ULOP3.LUT UR29, URZ, UR4, URZ, 0x33, !UPT ;  /* 0x000000043f1d7292 */ /* 0x000fe2000f8e333f */
[----:B------:R-:W-:Y:S01]  /*5a40*/  ULDC.64 UR14, c[0x0][0x198] ;  /* 0x00006600000e7ab9 */ /* 0x000fe20000000a00 */
[----:B0-----:R-:W-:-:S05]  /*5a50*/  VIADD R3, R3, 0x7f ;  /* 0x0000007f03037836 */ /* 0x001fca0000000000 */
[----:B------:R-:W-:-:S04]  /*5a60*/  SHF.R.S32.HI R4, RZ, 0x1f, R3 ;  /* 0x0000001fff047819 */ /* 0x000fc80000011403 */
[----:B------:R-:W-:Y:S01]  /*5a70*/  LEA.HI R4, R4, R3, RZ, 0x7 ;  /* 0x0000000304047211 */ /* 0x000fe200078f38ff */
[C---:B-1----:R-:W-:Y:S02]  /*5a80*/  IMAD.SHL.U32 R11, R12.reuse, 0x20, RZ ;  /* 0x000000200c0b7824 */ /* 0x042fe400078e00ff */
[----:B------:R-:W-:Y:S01]  /*5a90*/  IMAD.SHL.U32 R12, R12, 0x400, RZ ;  /* 0x000004000c0c7824 */ /* 0x000fe200078e00ff */
[----:B------:R-:W-:Y:S01]  /*5aa0*/  SHF.R.S32.HI R9, RZ, 0x7, R4 ;  /* 0x00000007ff097819 */ /* 0x000fe20000011404 */
[----:B------:R-:W-:Y:S01]  /*5ab0*/  IMAD.MOV.U32 R3, RZ, RZ, 0x1 ;  /* 0x00000001ff037424 */ /* 0x000fe200078e00ff */
[----:B------:R-:W-:Y:S02]  /*5ac0*/  LOP3.LUT R11, R11, 0x20, RZ, 0xc0, !PT ;  /* 0x000000200b0b7812 */ /* 0x000fe400078ec0ff */
[----:B------:R-:W-:Y:S01]  /*5ad0*/  LOP3.LUT R12, R12, 0x400, RZ, 0xc0, !PT ;  /* 0x000004000c0c7812 */ /* 0x000fe200078ec0ff */
[----:B------:R-:W-:-:S07]  /*5ae0*/  VIADD R13, R9, 0x1 ;  /* 0x00000001090d7836 */ /* 0x000fce0000000000 */
.L_x_113:
[----:B------:R-:W-:-:S03]  /*5af0*/  UMOV UR4, 0xffffffff ;  /* 0xffffffff00047882 */ /* 0x000fc60000000000 */
[----:B------:R-:W-:Y:S05]  /*5b00*/  BRA.DIV UR4, `(.L_x_103) ;  /* 0x0000000e04e87947 */ /* 0x000fea000b800000 */
[----:B------:R-:W-:-:S13]  /*5b10*/  ELECT P6, URZ, PT ;  /* 0x00000000003f782f */ /* 0x000fda00038c0000 */
.L_x_122:
[----:B------:R-:W0:Y:S01]  /*5b20*/  LDC R4, c[0x0][0x28c] ;  /* 0x0000a300ff047b82 */ /* 0x000e220000000800 */
[----:B------:R-:W-:Y:S01]  /*5b30*/  BSSY B1, `(.L_x_104) ;  /* 0x000005a000017945 */ /* 0x000fe20003800000 */
[----:B0-----:R-:W-:-:S13]  /*5b40*/  ISETP.LT.OR P6, PT, R4, 0x1, !P6 ;  /* 0x000000010400780c */ /* 0x001fda00077c1670 */
[----:B------:R-:W-:Y:S05]  /*5b50*/  @P6 BRA `(.L_x_105) ;  /* 0x00000004005c6947 */ /* 0x000fea0003800000 */
[----:B------:R-:W-:Y:S02]  /*5b60*/  IMAD.SHL.U32 R21, R21, 0x80, RZ ;  /* 0x0000008015157824 */ /* 0x000fe400078e00ff */
[----:B------:R-:W-:Y:S02]  /*5b70*/  IMAD R20, R20, 0x40, R11 ;  /* 0x0000004014147824 */ /* 0x000fe400078e020b */
[----:B------:R-:W-:Y:S02]  /*5b80*/  IMAD.MOV.U32 R24, RZ, RZ, RZ ;  /* 0x000000ffff187224 */ /* 0x000fe400078e00ff */
[----:B------:R-:W-:Y:S02]  /*5b90*/  IMAD.MOV.U32 R4, RZ, RZ, R13 ;  /* 0x000000ffff047224 */ /* 0x000fe400078e000d */
[----:B------:R-:W-:Y:S02]  /*5ba0*/  IMAD.MOV.U32 R5, RZ, RZ, R3 ;  /* 0x000000ffff057224 */ /* 0x000fe400078e0003 */
[----:B------:R-:W-:-:S07]  /*5bb0*/  IMAD.MOV.U32 R7, RZ, RZ, R8 ;  /* 0x000000ffff077224 */ /* 0x000fce00078e0008 */
.L_x_108:
[----:B------:R-:W0:Y:S01]  /*5bc0*/  S2R R15, SR_CgaCtaId ;  /* 0x00000000000f7919 */ /* 0x000e220000008800 */
[----:B------:R-:W-:Y:S02]  /*5bd0*/  MOV R14, 0x400 ;  /* 0x00000400000e7802 */ /* 0x000fe40000000f00 */
[----:B------:R-:W-:Y:S02]  /*5be0*/  ISETP.NE.AND P1, PT, R0, RZ, PT ;  /* 0x000000ff0000720c */ /* 0x000fe40003f25270 */
[----:B0-----:R-:W-:Y:S02]  /*5bf0*/  LEA R22, R15, R14, 0x18 ;  /* 0x0000000e0f167211 */ /* 0x001fe400078ec0ff */
[----:B------:R-:W-:-:S09]  /*5c00*/  SHF.L.U32 R14, R5, 0x1f, RZ ;  /* 0x0000001f050e7819 */ /* 0x000fd200000006ff */
[----:B------:R-:W0:Y:S01]  /*5c10*/  @!P1 LDC R15, c[0x0][0x500] ;  /* 0x00014000ff0f9b82 */ /* 0x000e220000000800 */
[----:B------:R-:W-:-:S04]  /*5c20*/  IMAD R23, R7, 0x8, R22 ;  /* 0x0000000807177824 */ /* 0x000fc800078e0216 */
[----:B------:R-:W1:Y:S02]  /*5c30*/  SYNCS.PHASECHK.TRANS64.TRYWAIT P0, [R23+URZ+0x10], R14 ;  /* 0x0000100e170075a7 */ /* 0x000e64000800017f */
[----:B-1----:R-:W-:Y:S05]  /*5c40*/  @!P0 BRA `(.L_x_106) ;  /* 0x0000000c00b88947 */ /* 0x002fea0003800000 */
.L_x_123:
[----:B-1----:R-:W-:Y:S01]  /*5c50*/  PRMT R14, R19, 0x9910, RZ ;  /* 0x00009910130e7816 */ /* 0x002fe200000000ff */
[----:B0-----:R0:W-:Y:S03]  /*5c60*/  @!P1 SYNCS.ARRIVE.TRANS64 RZ, [R23+URZ], R15 ;  /* 0x0000000f17ff99a7 */ /* 0x0011e6000800003f */
[----:B------:R-:W-:-:S13]  /*5c70*/  ISETP.NE.AND P0, PT, R14, 0x2, PT ;  /* 0x000000020e00780c */ /* 0x000fda0003f05270 */
[----:B0-----:R-:W-:Y:S05]  /*5c80*/  @P0 BRA `(.L_x_107) ;  /* 0x0000000000040947 */ /* 0x001fea0003800000 */
[----:B------:R-:W-:Y:S01]  /*5c90*/  BPT.TRAP 0x1 ;  /* 0x000000040000795c */ /* 0x000fe20000300000 */
.L_x_107:
[----:B------:R-:W-:Y:S01]  /*5ca0*/  IMAD R14, R7, 0x10000, R22 ;  /* 0x00010000070e7824 */ /* 0x000fe200078e0216 */
[----:B------:R-:W-:Y:S01]  /*5cb0*/  R2UR UR10, R24 ;  /* 0x00000000180a72ca */ /* 0x000fe200000e0000 */
[----:B------:R-:W-:Y:S01]  /*5cc0*/  UIADD3 UR22, UP0, UR14, 0xf0, URZ ;  /* 0x000000f00e167890 */ /* 0x000fe2000ff1e03f */
[----:B------:R-:W-:Y:S01]  /*5cd0*/  R2UR UR9, R23 ;  /* 0x00000000170972ca */ /* 0x000fe200000e0000 */
[----:B------:R-:W-:Y:S01]  /*5ce0*/  VIADD R4, R4, 0xffffffff ;  /* 0xffffffff04047836 */ /* 0x000fe20000000000 */
[----:B------:R-:W-:Y:S01]  /*5cf0*/  R2UR UR40, R14 ;  /* 0x000000000e2872ca */ /* 0x000fe200000e0000 */
[----:B------:R-:W-:Y:S01]  /*5d00*/  IMAD R14, R7, 0x2000, R12 ;  /* 0x00002000070e7824 */ /* 0x000fe200078e020c */
[----:B------:R-:W-:Y:S01]  /*5d10*/  R2UR UR11, R21 ;  /* 0x00000000150b72ca */ /* 0x000fe200000e0000 */
[----:B------:R-:W-:Y:S01]  /*5d20*/  UIADD3.X UR23, URZ, UR15, URZ, UP0, !UPT ;  /* 0x0000000f3f177290 */ /* 0x000fe200087fe43f */
[----:B------:R-:W-:Y:S01]  /*5d30*/  R2UR UR12, R6 ;  /* 0x00000000060c72ca */ /* 0x000fe200000e0000 */
[----:B------:R-:W-:Y:S01]  /*5d40*/  IMAD R14, R14, 0x4, R22 ;  /* 0x000000040e0e7824 */ /* 0x000fe200078e0216 */
[----:B------:R-:W-:Y:S01]  /*5d50*/  R2UR UR35, R20 ;  /* 0x00000000142372ca */ /* 0x000fe200000e0000 */
[----:B------:R-:W-:Y:S01]  /*5d60*/  UIADD3 UR4, UP1, UR14, 0x1f0, URZ ;  /* 0x000001f00e047890 */ /* 0x000fe2000ff3e03f */
[----:B------:R-:W-:Y:S01]  /*5d70*/  ISETP.GT.AND P1, PT, R4, 0x1, PT ;  /* 0x000000010400780c */ /* 0x000fe20003f24270 */
[----:B------:R-:W-:Y:S01]  /*5d80*/  UIADD3 UR58, UR10, 0x20, URZ ;  /* 0x000000200a3a7890 */ /* 0x000fe2000fffe03f */
[----:B------:R-:W-:Y:S01]  /*5d90*/  R2UR UR18, R14 ;  /* 0x000000000e1272ca */ /* 0x000fe200000e0000 */
[----:B------:R-:W-:Y:S01]  /*5da0*/  UIADD3 UR50, UR10, 0x40, URZ ;  /* 0x000000400a327890 */ /* 0x000fe2000fffe03f */
[----:B------:R-:W-:Y:S01]  /*5db0*/  VIADD R7, R7, 0x1 ;  /* 0x0000000107077836 */ /* 0x000fe20000000000 */
[----:B------:R-:W-:Y:S01]  /*5dc0*/  UIADD3 UR8, UR40, 0x100, URZ ;  /* 0x0000010028087890 */ /* 0x000fe2000fffe03f */
[----:B------:R-:W-:Y:S01]  /*5dd0*/  VIADD R24, R24, 0x80 ;  /* 0x0000008018187836 */ /* 0x000fe20000000000 */
[----:B------:R-:W-:-:S02]  /*5de0*/  UIADD3 UR56, UR40, 0x4100, URZ ;  /* 0x0000410028387890 */ /* 0x000fc4000fffe03f */
[----:B------:R-:W-:Y:S01]  /*5df0*/  UIADD3 UR48, UR40, 0x8100, URZ ;  /* 0x0000810028307890 */ /* 0x000fe2000fffe03f */
[----:B------:R-:W-:Y:S01]  /*5e00*/  ISETP.NE.AND P0, PT, R7, 0x2, PT ;  /* 0x000000020700780c */ /* 0x000fe20003f05270 */
[----:B------:R-:W-:Y:S02]  /*5e10*/  UIADD3 UR42, UR10, 0x60, URZ ;  /* 0x000000600a2a7890 */ /* 0x000fe4000fffe03f */
[----:B------:R-:W-:Y:S01]  /*5e20*/  UIADD3 UR40, UR40, 0xc100, URZ ;  /* 0x0000c10028287890 */ /* 0x000fe2000fffe03f */
[----:B------:R-:W-:Y:S01]  /*5e30*/  SEL R14, RZ, 0x1, P0 ;  /* 0x00000001ff0e7807 */ /* 0x000fe20000000000 */
[----:B------:R-:W-:Y:S01]  /*5e40*/  UMOV UR6, 0x0 ;  /* 0x0000000000067882 */ /* 0x000fe20000000000 */
[----:B------:R-:W-:Y:S01]  /*5e50*/  UMOV UR7, 0x10000000 ;  /* 0x1000000000077882 */ /* 0x000fe20000000000 */
[----:B------:R-:W-:Y:S01]  /*5e60*/  UIADD3.X UR5, URZ, UR15, URZ, UP1, !UPT ;  /* 0x0000000f3f057290 */ /* 0x000fe20008ffe43f */
[----:B------:R0:W-:Y:S01]  /*5e70*/  UTMALDG.3D [UR8], [UR22], desc[UR6] ;  /* 0x00000608160075b4 */ /* 0x0001e20008011000 */
[----:B------:R-:W-:Y:S01]  /*5e80*/  UIADD3 UR32, UR18, 0x20100, URZ ;  /* 0x0002010012207890 */ /* 0x000fe2000fffe03f */
[----:B------:R-:W-:Y:S01]  /*5e90*/  LOP3.LUT R5, R5, R14, RZ, 0x3c, !PT ;  /* 0x0000000e05057212 */ /* 0x000fe200078e3cff */
[----:B------:R-:W-:Y:S01]  /*5ea0*/  UIADD3 UR24, UR18, 0x22100, URZ ;  /* 0x0002210012187890 */ /* 0x000fe2000fffe03f */
[----:B------:R-:W-:Y:S01]  /*5eb0*/  SEL R7, R7, RZ, P0 ;  /* 0x000000ff07077207 */ /* 0x000fe20000000000 */
[----:B------:R-:W-:Y:S01]  /*5ec0*/  UIADD3 UR16, UR18, 0x24100, URZ ;  /* 0x0002410012107890 */ /* 0x000fe2000fffe03f */
[----:B------:R-:W-:Y:S01]  /*5ed0*/  UMOV UR57, UR9 ;  /* 0x0000000900397c82 */ /* 0x000fe20008000000 */
        /* <DEDUP_REMOVED lines=8> */
[----:B------:R1:W-:Y:S01]  /*5f60*/  UTMALDG.3D [UR56], [UR22], desc[UR6] ;  /* 0x00000638160075b4 */ /* 0x0003e20008011000 */
[----:B------:R-:W-:Y:S01]  /*5f70*/  UMOV UR30, 0x30000 ;  /* 0x00030000001e7882 */ /* 0x000fe20000000000 */
[----:B------:R-:W-:Y:S01]  /*5f80*/  UMOV UR33, UR9 ;  /* 0x0000000900217c82 */ /* 0x000fe20008000000 */
[----:B------:R-:W-:Y:S01]  /*5f90*/  UMOV UR34, UR10 ;  /* 0x0000000a00227c82 */ /* 0x000fe20008000000 */
[----:B------:R-:W-:Y:S01]  /*5fa0*/  UMOV UR36, UR12 ;  /* 0x0000000c00247c82 */ /* 0x000fe20008000000 */
[----:B------:R-:W-:Y:S01]  /*5fb0*/  UMOV UR25, UR9 ;  /* 0x0000000900197c82 */ /* 0x000fe20008000000 */
[----:B------:R-:W-:Y:S01]  /*5fc0*/  UMOV UR27, UR35 ;  /* 0x00000023001b7c82 */ /* 0x000fe20008000000 */
[----:B------:R-:W-:Y:S01]  /*5fd0*/  UMOV UR28, UR12 ;  /* 0x0000000c001c7c82 */ /* 0x000fe20008000000 */
[----:B0-----:R-:W-:Y:S01]  /*5fe0*/  UIADD3 UR8, UR18, 0x26100, URZ ;  /* 0x0002610012087890 */ /* 0x001fe2000fffe03f */
[----:B------:R1:W-:Y:S01]  /*5ff0*/  UTMALDG.3D [UR48], [UR22], desc[UR6] ;  /* 0x00000630160075b4 */ /* 0x0003e20008011000 */
        /* <DEDUP_REMOVED lines=8> */
[----:B------:R1:W-:Y:S01]  /*6080*/  UTMALDG.3D.MULTICAST [UR32], [UR4], UR30, desc[UR6] ;  /* 0x00000620040073b4 */ /* 0x0003e2000801181e */
[----:B------:R1:W-:Y:S01]  /*6090*/  UTMALDG.3D.MULTICAST [UR24], [UR4], UR30, desc[UR6] ;  /* 0x00000618040073b4 */ /* 0x0003e2000801181e */
[----:B------:R1:W-:Y:S01]  /*60a0*/  UTMALDG.3D.MULTICAST [UR16], [UR4], UR30, desc[UR6] ;  /* 0x00000610040073b4 */ /* 0x0003e2000801181e */
[----:B------:R1:W-:Y:S02]  /*60b0*/  UTMALDG.3D.MULTICAST [UR8], [UR4], UR30, desc[UR6] ;  /* 0x00000608040073b4 */ /* 0x0003e4000801181e */
[----:B-1----:R-:W-:Y:S05]  /*60c0*/  @P1 BRA `(.L_x_108) ;  /* 0xfffffff800bc1947 */ /* 0x002fea000383ffff */
.L_x_105:
[----:B------:R-:W-:Y:S05]  /*60d0*/  BSYNC B1 ;  /* 0x0000000000017941 */ /* 0x000fea0003800000 */
.L_x_104:
[----:B------:R-:W-:Y:S01]  /*60e0*/  LOP3.LUT P1, RZ, R10, 0xff, RZ, 0xc0, !PT ;  /* 0x000000ff0aff7812 */ /* 0x000fe2000782c0ff */
[----:B------:R-:W-:Y:S01]  /*60f0*/  IMAD.IADD R8, R9, 0x1, R8 ;  /* 0x0000000109087824 */ /* 0x000fe200078e0208 */
[----:B------:R-:W-:Y:S01]  /*6100*/  IADD3 R16, P2, R16, UR38, RZ ;  /* 0x0000002610107c10 */ /* 0x000fe2000ff5e0ff */
[----:B------:R-:W-:Y:S01]  /*6110*/  ULDC.64 UR4, c[0x0][0x650] ;  /* 0x0001940000047ab9 */ /* 0x000fe20000000a00 */
[----:B------:R-:W-:Y:S01]  /*6120*/  BSSY B1, `(.L_x_109) ;  /* 0x000006d000017945 */ /* 0x000fe20003800000 */
[----:B------:R-:W-:Y:S01]  /*6130*/  IMAD.MOV.U32 R21, RZ, RZ, -0x1 ;  /* 0xffffffffff157424 */ /* 0x000fe200078e00ff */
[----:B------:R-:W-:Y:S01]  /*6140*/  SHF.R.U32.HI R4, RZ, 0x1, R8 ;  /* 0x00000001ff047819 */ /* 0x000fe20000011608 */
[----:B------:R-:W-:Y:S01]  /*6150*/  IMAD.MOV.U32 R20, RZ, RZ, -0x1 ;  /* 0xffffffffff147424 */ /* 0x000fe200078e00ff */
[----:B------:R-:W-:Y:S02]  /*6160*/  ISETP.GT.U32.AND P0, PT, R8, 0x1, PT ;  /* 0x000000010800780c */ /* 0x000fe40003f04070 */
[----:B------:R-:W-:-:S02]  /*6170*/  LOP3.LUT R4, R4, 0x1, RZ, 0xc0, !PT ;  /* 0x0000000104047812 */ /* 0x000fc400078ec0ff */
[----:B------:R-:W-:Y:S01]  /*6180*/  ISETP.LT.U32.AND P0, PT, R9, 0x2, P0 ;  /* 0x000000020900780c */ /* 0x000fe20000701070 */
[----:B------:R-:W0:Y:S01]  /*6190*/  @P1 S2R R6, SR_CgaCtaId ;  /* 0x0000000000061919 */ /* 0x000e220000008800 */
[----:B------:R-:W-:Y:S02]  /*61a0*/  @P1 MOV R5, 0x400 ;  /* 0x0000040000051802 */ /* 0x000fe40000000f00 */
[----:B------:R-:W-:Y:S02]  /*61b0*/  IADD3.X R17, R17, UR37, RZ, P2, !PT ;  /* 0x0000002511117c10 */ /* 0x000fe400097fe4ff */
[----:B------:R-:W-:Y:S02]  /*61c0*/  ISETP.GE.U32.AND P2, PT, R16, UR4, PT ;  /* 0x0000000410007c0c */ /* 0x000fe4000bf46070 */
[----:B------:R-:W-:Y:S02]  /*61d0*/  LOP3.LUT R8, R8, 0x1, RZ, 0xc0, !PT ;  /* 0x0000000108087812 */ /* 0x000fe400078ec0ff */
[----:B------:R-:W-:-:S02]  /*61e0*/  PRMT R10, RZ, 0x7610, R10 ;  /* 0x00007610ff0a7816 */ /* 0x000fc4000000000a */
[----:B0-----:R-:W-:Y:S01]  /*61f0*/  @P1 LEA R5, R6, R5, 0x18 ;  /* 0x0000000506051211 */ /* 0x001fe200078ec0ff */
[----:B------:R-:W-:-:S03]  /*6200*/  IMAD.MOV.U32 R6, RZ, RZ, -0x1 ;  /* 0xffffffffff067424 */ /* 0x000fc600078e00ff */
[----:B------:R0:W-:Y:S01]  /*6210*/  @P1 SYNCS.ARRIVE.TRANS64.A1T0 RZ, [R5+URZ+0x38], RZ ;  /* 0x000038ff05ff19a7 */ /* 0x0001e2000810003f */
[----:B------:R-:W-:Y:S02]  /*6220*/  ISETP.NE.U32.AND P1, PT, R4, 0x1, PT ;  /* 0x000000010400780c */ /* 0x000fe40003f25070 */
[----:B------:R-:W-:Y:S02]  /*6230*/  SEL R4, RZ, 0x1, !P0 ;  /* 0x00000001ff047807 */ /* 0x000fe40004000000 */
[----:B------:R-:W-:Y:S02]  /*6240*/  ISETP.GE.U32.AND.EX P0, PT, R17, UR5, PT, P2 ;  /* 0x0000000511007c0c */ /* 0x000fe4000bf06120 */
[----:B------:R-:W-:-:S04]  /*6250*/  ISETP.GT.U32.AND P1, PT, R9, 0x1, !P1 ;  /* 0x000000010900780c */ /* 0x000fc80004f24070 */
[----:B0-----:R-:W-:-:S04]  /*6260*/  SEL R5, RZ, 0x1, !P1 ;  /* 0x00000001ff057807 */ /* 0x001fc80004800000 */
[--C-:B------:R-:W-:Y:S02]  /*6270*/  LOP3.LUT R3, R5, R3, R4.reuse, 0x96, !PT ;  /* 0x0000000305037212 */ /* 0x100fe400078e9604 */
[----:B------:R-:W-:Y:S01]  /*6280*/  PRMT R4, RZ, 0x7610, R4 ;  /* 0x00007610ff047816 */ /* 0x000fe20000000004 */
[----:B------:R-:W-:Y:S06]  /*6290*/  @P0 BRA `(.L_x_110) ;  /* 0x0000000400540947 */ /* 0x000fec0003800000 */
[----:B------:R-:W0:Y:S01]  /*62a0*/  S2R R15, SR_CTAID.X ;  /* 0x00000000000f7919 */ /* 0x000e220000002500 */
[----:B------:R-:W-:Y:S01]  /*62b0*/  ULDC.64 UR4, c[0x0][0x628] ;  /* 0x00018a0000047ab9 */ /* 0x000fe20000000a00 */
[----:B------:R-:W-:Y:S01]  /*62c0*/  ULDC UR7, c[0x0][0x630] ;  /* 0x00018c0000077ab9 */ /* 0x000fe20000000800 */
[----:B------:R-:W-:Y:S01]  /*62d0*/  ISETP.NE.U32.AND P0, PT, RZ, UR4, PT ;  /* 0x00000004ff007c0c */ /* 0x000fe2000bf05070 */
[----:B------:R-:W1:Y:S01]  /*62e0*/  S2R R20, SR_CTAID.Y ;  /* 0x0000000000147919 */ /* 0x000e620000002600 */
[----:B------:R-:W-:Y:S01]  /*62f0*/  ULDC UR8, c[0x0][0x150] ;  /* 0x0000540000087ab9 */ /* 0x000fe20000000800 */
[----:B------:R-:W-:Y:S01]  /*6300*/  IMAD.MOV.U32 R4, RZ, RZ, R16 ;  /* 0x000000ffff047224 */ /* 0x000fe200078e0010 */
[----:B------:R-:W-:Y:S01]  /*6310*/  ISETP.NE.AND.EX P0, PT, RZ, UR5, PT, P0 ;  /* 0x00000005ff007c0c */ /* 0x000fe2000bf05300 */
[----:B------:R-:W-:Y:S01]  /*6320*/  IMAD.MOV.U32 R5, RZ, RZ, R17 ;  /* 0x000000ffff057224 */ /* 0x000fe200078e0011 */
[----:B0-----:R-:W-:-:S11]  /*6330*/  I2FP.F32.U32 R22, R15 ;  /* 0x0000000f00167245 */ /* 0x001fd60000201000 */
[----:B------:R-:W-:Y:S05]  /*6340*/  @!P0 BRA `(.L_x_111) ;  /* 0x0000000000288947 */ /* 0x000fea0003800000 */
[----:B------:R-:W-:Y:S02]  /*6350*/  ULDC UR6, c[0x0][0x634] ;  /* 0x00018d0000067ab9 */ /* 0x000fe40000000800 */
[----:B------:R-:W-:-:S05]  /*6360*/  IADD3 R5, P0, R16, UR6, RZ ;  /* 0x0000000610057c10 */ /* 0x000fca000ff1e0ff */
[----:B------:R-:W-:-:S04]  /*6370*/  IMAD.X R21, RZ, RZ, R17, P0 ;  /* 0x000000ffff157224 */ /* 0x000fc800000e0611 */
[----:B------:R-:W-:-:S04]  /*6380*/  IMAD.WIDE.U32 R6, R21, UR4, RZ ;  /* 0x0000000415067c25 */ /* 0x000fc8000f8e00ff */
[----:B------:R-:W-:-:S04]  /*6390*/  IMAD.WIDE.U32 R6, P0, R5, UR5, R6 ;  /* 0x0000000505067c25 */ /* 0x000fc8000f800006 */
[----:B------:R-:W-:-:S04]  /*63a0*/  IMAD.WIDE.U32 R4, R5, UR4, RZ ;  /* 0x0000000405047c25 */ /* 0x000fc8000f8e00ff */
[----:B------:R-:W-:Y:S01]  /*63b0*/  IMAD.MOV.U32 R4, RZ, RZ, R7 ;  /* 0x000000ffff047224 */ /* 0x000fe200078e0007 */
[----:B------:R-:W-:Y:S01]  /*63c0*/  IADD3 RZ, P1, R5, R6, RZ ;  /* 0x0000000605ff7210 */ /* 0x000fe20007f3e0ff */
[----:B------:R-:W-:-:S04]  /*63d0*/  IMAD.X R5, RZ, RZ, RZ, P0 ;  /* 0x000000ffff057224 */ /* 0x000fc800000e06ff */
[----:B------:R-:W-:-:S08]  /*63e0*/  IMAD.WIDE.U32.X R4, R21, UR5, R4, P1 ;  /* 0x0000000515047c25 */ /* 0x000fd000088e0404 */
.L_x_111:
[--C-:B------:R-:W-:Y:S01]  /*63f0*/  SHF.R.U64 R14, R4, UR7, R5.reuse ;  /* 0x00000007040e7c19 */ /* 0x100fe20008001205 */
[----:B------:R-:W-:Y:S01]  /*6400*/  FMUL R22, R22, UR8 ;  /* 0x0000000816167c20 */ /* 0x000fe20008400000 */
[----:B------:R-:W-:Y:S01]  /*6410*/  SHF.R.U32.HI R4, RZ, UR7, R5 ;  /* 0x00000007ff047c19 */ /* 0x000fe20008011605 */
[----:B------:R-:W0:Y:S01]  /*6420*/  LDC R6, c[0x0][0x144] ;  /* 0x00005100ff067b82 */ /* 0x000e220000000800 */
[----:B------:R-:W-:Y:S01]  /*6430*/  IADD3 R5, P0, RZ, -R14, RZ ;  /* 0x8000000eff057210 */ /* 0x000fe20007f1e0ff */
[----:B------:R-:W-:Y:S01]  /*6440*/  ULDC UR6, c[0x0][0x154] ;  /* 0x0000550000067ab9 */ /* 0x000fe20000000800 */
[----:B-1----:R-:W-:Y:S01]  /*6450*/  I2FP.F32.U32 R7, R20 ;  /* 0x0000001400077245 */ /* 0x002fe20000201000 */
[----:B------:R-:W1:Y:S01]  /*6460*/  F2I.U32.TRUNC.NTZ R22, R22 ;  /* 0x0000001600167305 */ /* 0x000e62000020f000 */
[----:B------:R-:W-:Y:S01]  /*6470*/  ULDC.64 UR4, c[0x0][0x620] ;  /* 0x0001880000047ab9 */ /* 0x000fe20000000a00 */
[----:B------:R-:W-:Y:S01]  /*6480*/  IMAD.X R4, RZ, RZ, ~R4, P0 ;  /* 0x000000ffff047224 */ /* 0x000fe200000e0e04 */
[----:B------:R-:W-:Y:S01]  /*6490*/  ISETP.NE.AND P2, PT, R2, 0x1, PT ;  /* 0x000000010200780c */ /* 0x000fe20003f45270 */
[----:B------:R-:W-:Y:S01]  /*64a0*/  FMUL R23, R7, UR6 ;  /* 0x0000000607177c20 */ /* 0x000fe20008400000 */
[----:B------:R-:W2:Y:S01]  /*64b0*/  LDC R25, c[0x0][0x148] ;  /* 0x00005200ff197b82 */ /* 0x000ea20000000800 */
[----:B------:R-:W-:Y:S01]  /*64c0*/  IMAD R4, R4, UR4, RZ ;  /* 0x0000000404047c24 */ /* 0x000fe2000f8e02ff */
[----:B------:R-:W-:-:S02]  /*64d0*/  ULDC.64 UR6, c[0x0][0x640] ;  /* 0x0001900000067ab9 */ /* 0x000fc40000000a00 */
[----:B------:R-:W-:Y:S01]  /*64e0*/  ISETP.NE.U32.AND P0, PT, RZ, UR6, PT ;  /* 0x00000006ff007c0c */ /* 0x000fe2000bf05070 */
[----:B------:R-:W3:Y:S01]  /*64f0*/  F2I.U32.TRUNC.NTZ R23, R23 ;  /* 0x0000001700177305 */ /* 0x000ee2000020f000 */
[C---:B------:R-:W-:Y:S02]  /*6500*/  IMAD R7, R5.reuse, UR5, R4 ;  /* 0x0000000505077c24 */ /* 0x040fe4000f8e0204 */
[----:B------:R-:W-:Y:S01]  /*6510*/  IMAD.WIDE.U32 R4, R5, UR4, R16 ;  /* 0x0000000405047c25 */ /* 0x000fe2000f8e0010 */
[----:B------:R-:W-:Y:S01]  /*6520*/  ULDC UR4, c[0x0][0x618] ;  /* 0x0001860000047ab9 */ /* 0x000fe20000000800 */
[----:B------:R-:W-:Y:S02]  /*6530*/  ISETP.NE.AND.EX P0, PT, RZ, UR7, PT, P0 ;  /* 0x00000007ff007c0c */ /* 0x000fe4000bf05300 */
[----:B------:R-:W-:Y:S02]  /*6540*/  IMAD.IADD R5, R5, 0x1, R7 ;  /* 0x0000000105057824 */ /* 0x000fe400078e0207 */
[----:B-1----:R-:W-:-:S03]  /*6550*/  IMAD.MOV R22, RZ, RZ, -R22 ;  /* 0x000000ffff167224 */ /* 0x002fc600078e0a16 */
[----:B------:R-:W-:Y:S01]  /*6560*/  SHF.R.U64 R21, R4, UR4, R5 ;  /* 0x0000000404157c19 */ /* 0x000fe20008001205 */
[----:B0-----:R-:W-:Y:S01]  /*6570*/  IMAD R15, R6, R22, R15 ;  /* 0x00000016060f7224 */ /* 0x001fe200078e020f */
[----:B------:R-:W-:Y:S01]  /*6580*/  SHF.R.U32.HI R4, RZ, UR4, R5 ;  /* 0x00000004ff047c19 */ /* 0x000fe20008011605 */
[----:B------:R-:W-:Y:S01]  /*6590*/  ULDC UR4, c[0x0][0x608] ;  /* 0x0001820000047ab9 */ /* 0x000fe20000000800 */
[----:B---3--:R-:W-:Y:S02]  /*65a0*/  IMAD.MOV R6, RZ, RZ, -R23 ;  /* 0x000000ffff067224 */ /* 0x008fe400078e0a17 */
[--C-:B------:R-:W-:Y:S02]  /*65b0*/  SHF.R.U64 R22, R21, UR4, R4.reuse ;  /* 0x0000000415167c19 */ /* 0x100fe40008001204 */
[----:B------:R-:W-:Y:S01]  /*65c0*/  SHF.R.U32.HI R5, RZ, UR4, R4 ;  /* 0x00000004ff057c19 */ /* 0x000fe20008011604 */
[----:B------:R-:W-:Y:S01]  /*65d0*/  ULDC UR4, c[0x0][0x658] ;  /* 0x0001960000047ab9 */ /* 0x000fe20000000800 */
[----:B--2---:R-:W-:-:S02]  /*65e0*/  @P2 IMAD R15, R25, R6, R20 ;  /* 0x00000006190f2224 */ /* 0x004fc400078e0214 */
[--C-:B------:R-:W-:Y:S02]  /*65f0*/  SHF.R.U64 R20, R22, UR4, R5.reuse ;  /* 0x0000000416147c19 */ /* 0x100fe40008001205 */
[----:B------:R-:W-:-:S03]  /*6600*/  SHF.R.U32.HI R23, RZ, UR4, R5 ;  /* 0x00000004ff177c19 */ /* 0x000fc60008011605 */
[----:B------:R-:W-:Y:S02]  /*6610*/  IMAD.MOV.U32 R6, RZ, RZ, R20 ;  /* 0x000000ffff067224 */ /* 0x000fe400078e0014 */
[----:B------:R-:W-:Y:S01]  /*6620*/  IMAD.MOV.U32 R5, RZ, RZ, R23 ;  /* 0x000000ffff057224 */ /* 0x000fe200078e0017 */
[----:B------:R-:W-:Y:S06]  /*6630*/  @!P0 BRA `(.L_x_112) ;  /* 0x00000000002c8947 */ /* 0x000fec0003800000 */
        /* <DEDUP_REMOVED lines=9> */
[----:B------:R-:W-:-:S04]  /*66d0*/  IMAD.WIDE.U32.X R4, R23, UR7, R4, P1 ;  /* 0x0000000717047c25 */ /* 0x000fc800088e0404 */
[----:B------:R-:W-:-:S07]  /*66e0*/  IMAD.MOV.U32 R6, RZ, RZ, R4 ;  /* 0x000000ffff067224 */ /* 0x000fce00078e0004 */
.L_x_112:
[----:B------:R-:W-:Y:S01]  /*66f0*/  ULDC UR4, c[0x0][0x648] ;  /* 0x0001920000047ab9 */ /* 0x000fe20000000800 */
[----:B------:R-:W-:Y:S01]  /*6700*/  LOP3.LUT R4, R22, UR29, RZ, 0xc0, !PT ;  /* 0x0000001d16047c12 */ /* 0x000fe2000f8ec0ff */
[----:B------:R-:W-:Y:S01]  /*6710*/  ULDC UR5, c[0x0][0x610] ;  /* 0x0001840000057ab9 */ /* 0x000fe20000000800 */
[----:B------:R-:W-:Y:S01]  /*6720*/  SHF.R.U64 R5, R6, UR4, R5 ;  /* 0x0000000406057c19 */ /* 0x000fe20008001205 */
[----:B------:R-:W-:Y:S01]  /*6730*/  ULDC UR4, c[0x0][0x638] ;  /* 0x00018e0000047ab9 */ /* 0x000fe20000000800 */
[----:B------:R-:W-:-:S03]  /*6740*/  LOP3.LUT R21, R21, UR13, RZ, 0xc0, !PT ;  /* 0x0000000d15157c12 */ /* 0x000fc6000f8ec0ff */
[----:B------:R-:W-:Y:S02]  /*6750*/  IMAD.MOV R7, RZ, RZ, -R5 ;  /* 0x000000ffff077224 */ /* 0x000fe400078e0a05 */
[----:B------:R-:W-:Y:S02]  /*6760*/  IMAD R4, R5, UR21, R4 ;  /* 0x0000001505047c24 */ /* 0x000fe4000f8e0204 */
[----:B------:R-:W-:Y:S01]  /*6770*/  IMAD R20, R7, UR4, R20 ;  /* 0x0000000407147c24 */ /* 0x000fe2000f8e0214 */
[----:B------:R-:W-:Y:S01]  /*6780*/  ULDC UR4, c[0x0][0x600] ;  /* 0x0001800000047ab9 */ /* 0x000fe20000000800 */
[----:B------:R-:W-:Y:S02]  /*6790*/  IMAD R15, R4, UR5, R15 ;  /* 0x00000005040f7c24 */ /* 0x000fe4000f8e020f */
[----:B------:R-:W-:Y:S02]  /*67a0*/  IMAD R6, R20, UR4, R21 ;  /* 0x0000000414067c24 */ /* 0x000fe4000f8e0215 */
[----:B------:R-:W-:-:S03]  /*67b0*/  IMAD.MOV.U32 R4, RZ, RZ, 0x1 ;  /* 0x00000001ff047424 */ /* 0x000fc600078e00ff */
[----:B------:R-:W-:Y:S02]  /*67c0*/  SEL R20, R6, R15, !P2 ;  /* 0x0000000f06147207 */ /* 0x000fe40005000000 */
[----:B------:R-:W-:Y:S01]  /*67d0*/  SEL R21, R15, R6, !P2 ;  /* 0x000000060f157207 */ /* 0x000fe20005000000 */
[----:B------:R-:W-:-:S07]  /*67e0*/  IMAD.MOV.U32 R6, RZ, RZ, R14 ;  /* 0x000000ffff067224 */ /* 0x000fce00078e000e */
.L_x_110:
[----:B------:R-:W-:Y:S05]  /*67f0*/  BSYNC B1 ;  /* 0x0000000000017941 */ /* 0x000fea0003800000 */
.L_x_109:
[----:B------:R-:W-:-:S13]  /*6800*/  LOP3.LUT P0, RZ, R4, 0xff, RZ, 0xc0, !PT ;  /* 0x000000ff04ff7812 */ /* 0x000fda000780c0ff */
[----:B------:R-:W-:Y:S05]  /*6810*/  @P0 BRA `(.L_x_113) ;  /* 0xfffffff000b40947 */ /* 0x000fea000383ffff */
[----:B------:R-:W-:Y:S05]  /*6820*/  BSYNC B0 ;  /* 0x0000000000007941 */ /* 0x000fea0003800000 */
.L_x_102:
[----:B------:R-:W-:-:S03]  /*6830*/  UMOV UR4, 0xffffffff ;  /* 0xffffffff00047882 */ /* 0x000fc60000000000 */
[----:B------:R-:W-:Y:S05]  /*6840*/  BRA.DIV UR4, `(.L_x_114) ;  /* 0x0000000204cc7947 */ /* 0x000fea000b800000 */
[----:B------:R-:W-:-:S13]  /*6850*/  ELECT P6, URZ, PT ;  /* 0x00000000003f782f */ /* 0x000fda00038c0000 */
.L_x_126:
[----:B------:R-:W-:Y:S04]  /*6860*/  BSSY B0, `(.L_x_115) ;  /* 0x0000019000007945 */ /* 0x000fe80003800000 */
[----:B------:R-:W-:Y:S05]  /*6870*/  @!P6 BRA `(.L_x_116) ;  /* 0x00000000005ce947 */ /* 0x000fea0003800000 */
[----:B------:R-:W-:-:S04]  /*6880*/  LOP3.LUT R18, R18, 0x2, RZ, 0xfc, !PT ;  /* 0x0000000212127812 */ /* 0x000fc800078efcff */
[----:B------:R-:W-:-:S13]  /*6890*/  ISETP.NE.AND P0, PT, R18, 0x3, PT ;  /* 0x000000031200780c */ /* 0x000fda0003f05270 */
[----:B------:R-:W-:Y:S05]  /*68a0*/  @!P0 BRA `(.L_x_117) ;  /* 0x0000000000048947 */ /* 0x000fea0003800000 */
[----:B------:R-:W-:Y:S01]  /*68b0*/  BPT.TRAP 0x1 ;  /* 0x000000040000795c */ /* 0x000fe20000300000 */
.L_x_117:
[----:B------:R-:W0:Y:S01]  /*68c0*/  S2R R5, SR_CgaCtaId ;  /* 0x0000000000057919 */ /* 0x000e220000008800 */
[----:B------:R-:W-:Y:S02]  /*68d0*/  MOV R0, 0x400 ;  /* 0x0000040000007802 */ /* 0x000fe40000000f00 */
[----:B------:R-:W-:Y:S02]  /*68e0*/  SHF.L.U32 R2, R3, 0x1f, RZ ;  /* 0x0000001f03027819 */ /* 0x000fe400000006ff */
[----:B0-----:R-:W-:-:S05]  /*68f0*/  LEA R5, R5, R0, 0x18 ;  /* 0x0000000005057211 */ /* 0x001fca00078ec0ff */
[----:B------:R-:W-:-:S04]  /*6900*/  VIADD R5, R5, 0x10 ;  /* 0x0000001005057836 */ /* 0x000fc80000000000 */
[C---:B------:R-:W-:Y:S02]  /*6910*/  IMAD R7, R8.reuse, 0x8, R5 ;  /* 0x0000000808077824 */ /* 0x040fe400078e0205 */
[----:B------:R-:W-:Y:S02]  /*6920*/  VIADD R8, R8, 0x1 ;  /* 0x0000000108087836 */ /* 0x000fe40000000000 */
[----:B------:R-:W0:Y:S03]  /*6930*/  SYNCS.PHASECHK.TRANS64.TRYWAIT P0, [R7+URZ], R2 ;  /* 0x00000002070075a7 */ /* 0x000e26000800017f */
[----:B------:R-:W-:-:S04]  /*6940*/  ISETP.NE.AND P1, PT, R8, 0x2, PT ;  /* 0x000000020800780c */ /* 0x000fc80003f25270 */
[----:B------:R-:W-:Y:S02]  /*6950*/  SEL R0, RZ, 0x1, P1 ;  /* 0x00000001ff007807 */ /* 0x000fe40000800000 */
[----:B------:R-:W-:Y:S02]  /*6960*/  SEL R8, R8, RZ, P1 ;  /* 0x000000ff08087207 */ /* 0x000fe40000800000 */
[----:B------:R-:W-:Y:S01]  /*6970*/  LOP3.LUT R0, R3, R0, RZ, 0x3c, !PT ;  /* 0x0000000003007212 */ /* 0x000fe200078e3cff */
[----:B0-----:R-:W-:Y:S06]  /*6980*/  @!P0 BRA `(.L_x_118) ;  /* 0x00000000009c8947 */ /* 0x001fec0003800000 */
.L_x_127:
[----:B------:R-:W-:Y:S01]  /*6990*/  IMAD R5, R8, 0x8, R5 ;  /* 0x0000000808057824 */ /* 0x000fe200078e0205 */
[----:B------:R-:W-:-:S07]  /*69a0*/  SHF.L.U32 R0, R0, 0x1f, RZ ;  /* 0x0000001f00007819 */ /* 0x000fce00000006ff */
.L_x_119:
[----:B-1----:R1:W2:Y:S02]  /*69b0*/  SYNCS.PHASECHK.TRANS64.TRYWAIT P0, [R5+URZ], R0 ;  /* 0x00000000050075a7 */ /* 0x0022a4000800017f */
[----:B--2---:R-:W-:Y:S05]  /*69c0*/  @!P0 NANOSLEEP.SYNCS 0x989680 ;  /* 0x009896800000895d */ /* 0x004fea0003900000 */
[----:B------:R-:W2:Y:S02]  /*69d0*/  @!P0 SYNCS.PHASECHK.TRANS64 P0, [R5+URZ], R0 ;  /* 0x00000000050085a7 */ /* 0x000ea4000800007f */
[----:B--2---:R-:W-:Y:S05]  /*69e0*/  @!P0 BRA `(.L_x_119) ;  /* 0xfffffffc00f08947 */ /* 0x004fea000383ffff */
.L_x_116:
[----:B------:R-:W-:Y:S05]  /*69f0*/  BSYNC B0 ;  /* 0x0000000000007941 */ /* 0x000fea0003800000 */
.L_x_115:
[----:B------:R-:W-:Y:S05]  /*6a00*/  EXIT ;  /* 0x000000000000794d */ /* 0x000fea0003800000 */
.L_x_21:
[----:B-1----:R1:W2:Y:S02]  /*6a10*/  SYNCS.PHASECHK.TRANS64.TRYWAIT P1, [R3+URZ], R0 ;  /* 0x00000000030075a7 */ /* 0x0022a4000802017f */
[----:B--2---:R-:W-:Y:S05]  /*6a20*/  @!P1 NANOSLEEP.SYNCS 0x989680 ;  /* 0x009896800000995d */ /* 0x004fea0003900000 */
[----:B------:R-:W2:Y:S02]  /*6a30*/  @!P1 SYNCS.PHASECHK.TRANS64 P1, [R3+URZ], R0 ;  /* 0x00000000030095a7 */ /* 0x000ea4000802007f */
[----:B--2---:R-:W-:Y:S05]  /*6a40*/  @!P1 BRA `(.L_x_21) ;  /* 0xfffffffc00f09947 */ /* 0x004fea000383ffff */
[----:B------:R-:W-:Y:S05]  /*6a50*/  BRA `(.L_x_20) ;  /* 0xffffffac00447947 */ /* 0x000fea000383ffff */
.L_x_26:
[----:B-1----:R1:W2:Y:S02]  /*6a60*/  SYNCS.PHASECHK.TRANS64.TRYWAIT P1, [R5+URZ], R4 ;  /* 0x00000004050075a7 */ /* 0x0022a4000802017f */
[----:B--2---:R-:W-:Y:S05]  /*6a70*/  @!P1 NANOSLEEP.SYNCS 0x989680 ;  /* 0x009896800000995d */ /* 0x004fea0003900000 */
[----:B------:R-:W2:Y:S02]  /*6a80*/  @!P1 SYNCS.PHASECHK.TRANS64 P1, [R5+URZ], R4 ;  /* 0x00000004050095a7 */ /* 0x000ea4000802007f */
[----:B--2---:R-:W-:Y:S05]  /*6a90*/  @!P1 BRA `(.L_x_26) ;  /* 0xfffffffc00f09947 */ /* 0x004fea000383ffff */
[----:B------:R-:W-:Y:S05]  /*6aa0*/  BRA `(.L_x_25) ;  /* 0xffffffb4006c7947 */ /* 0x000fea000383ffff */
.L_x_103:
[----:B------:R-:W-:Y:S01]  /*6ab0*/  BSSY B1, `(.L_x_120) ;  /* 0x0000006000017945 */ /* 0x000fe20003800000 */
[----:B------:R-:W-:-:S07]  /*6ac0*/  IMAD.MOV.U32 R15, RZ, RZ, -0x1 ;  /* 0xffffffffff0f7424 */ /* 0x000fce00078e00ff */
[----:B------:R-:W-:Y:S05]  /*6ad0*/  WARPSYNC.COLLECTIVE R15, `(.L_x_121) ;  /* 0x000000000f0c7348 */ /* 0x000fea0003c00000 */
[----:B------:R-:W-:Y:S02]  /*6ae0*/  ELECT P6, UR62, PT ;  /* 0x00000000003e782f */ /* 0x000fe400038c0000 */
[----:B------:R-:W-:Y:S01]  /*6af0*/  MOV R14, UR62 ;  /* 0x0000003e000e7c02 */ /* 0x000fe20008000f00 */
[----:B------:R-:W-:Y:S10]  /*6b00*/  ENDCOLLECTIVE ;  /* 0x000000000000791b */ /* 0x000ff40003800000 */
.L_x_121:
[----:B------:R-:W-:Y:S05]  /*6b10*/  BSYNC B1 ;  /* 0x0000000000017941 */ /* 0x000fea0003800000 */
.L_x_120:
[----:B------:R-:W-:Y:S05]  /*6b20*/  BRA `(.L_x_122) ;  /* 0xffffffec00fc7947 */ /* 0x000fea000383ffff */
.L_x_106:
[----:B-1----:R1:W2:Y:S02]  /*6b30*/  SYNCS.PHASECHK.TRANS64.TRYWAIT P0, [R23+URZ+0x10], R14 ;  /* 0x0000100e170075a7 */ /* 0x0022a4000800017f */
[----:B--2---:R-:W-:Y:S05]  /*6b40*/  @!P0 NANOSLEEP.SYNCS 0x989680 ;  /* 0x009896800000895d */ /* 0x004fea0003900000 */
[----:B------:R-:W2:Y:S02]  /*6b50*/  @!P0 SYNCS.PHASECHK.TRANS64 P0, [R23+URZ+0x10], R14 ;  /* 0x0000100e170085a7 */ /* 0x000ea4000800007f */
[----:B--2---:R-:W-:Y:S05]  /*6b60*/  @!P0 BRA `(.L_x_106) ;  /* 0xfffffffc00f08947 */ /* 0x004fea000383ffff */
[----:B------:R-:W-:Y:S05]  /*6b70*/  BRA `(.L_x_123) ;  /* 0xfffffff000347947 */ /* 0x000fea000383ffff */
.L_x_114:
[----:B------:R-:W-:Y:S01]  /*6b80*/  BSSY B0, `(.L_x_124) ;  /* 0x0000006000007945 */ /* 0x000fe20003800000 */
[----:B------:R-:W-:-:S07]  /*6b90*/  IMAD.MOV.U32 R15, RZ, RZ, -0x1 ;  /* 0xffffffffff0f7424 */ /* 0x000fce00078e00ff */
[----:B------:R-:W-:Y:S05]  /*6ba0*/  WARPSYNC.COLLECTIVE R15, `(.L_x_125) ;  /* 0x000000000f0c7348 */ /* 0x000fea0003c00000 */
[----:B------:R-:W-:Y:S02]  /*6bb0*/  ELECT P6, UR62, PT ;  /* 0x00000000003e782f */ /* 0x000fe400038c0000 */
[----:B------:R-:W-:Y:S01]  /*6bc0*/  MOV R14, UR62 ;  /* 0x0000003e000e7c02 */ /* 0x000fe20008000f00 */
[----:B------:R-:W-:Y:S10]  /*6bd0*/  ENDCOLLECTIVE ;  /* 0x000000000000791b */ /* 0x000ff40003800000 */
.L_x_125:
[----:B------:R-:W-:Y:S05]  /*6be0*/  BSYNC B0 ;  /* 0x0000000000007941 */ /* 0x000fea0003800000 */
.L_x_124:
[----:B------:R-:W-:Y:S05]  /*6bf0*/  BRA `(.L_x_126) ;  /* 0xfffffffc00187947 */ /* 0x000fea000383ffff */
.L_x_118:
[----:B0-----:R0:W1:Y:S02]  /*6c00*/  SYNCS.PHASECHK.TRANS64.TRYWAIT P0, [R7+URZ], R2 ;  /* 0x00000002070075a7 */ /* 0x001064000800017f */
[----:B-1----:R-:W-:Y:S05]  /*6c10*/  @!P0 NANOSLEEP.SYNCS 0x989680 ;  /* 0x009896800000895d */ /* 0x002fea0003900000 */
[----:B------:R-:W1:Y:S02]  /*6c20*/  @!P0 SYNCS.PHASECHK.TRANS64 P0, [R7+URZ], R2 ;  /* 0x00000002070085a7 */ /* 0x000e64000800007f */
[----:B-1----:R-:W-:Y:S05]  /*6c30*/  @!P0 BRA `(.L_x_118) ;  /* 0xfffffffc00f08947 */ /* 0x002fea000383ffff */
[----:B------:R-:W-:Y:S05]  /*6c40*/  BRA `(.L_x_127) ;  /* 0xfffffffc00507947 */ /* 0x000fea000383ffff */
.L_x_128:
[----:B------:R-:W-:-:S00]  /*6c50*/  BRA `(.L_x_128) ;  /* 0xfffffffc00fc7947 */ /* 0x000fc0000383ffff */
[----:B------:R-:W-:-:S00]  /*6c60*/  NOP ;  /* 0x0000000000007918 */ /* 0x000fc00000000000 */
        /* <DEDUP_REMOVED lines=9> */
.L_x_129:


//--------------------- .nv.global.init           --------------------------
	.section	.nv.global.init,"aw",@progbits
.nv.global.init:
	.type		$str$22,@object
	.size		$str$22,($str$23 - $str$22)
$str$22:
        /*0000*/ 	.byte	0x6b, 0x5f, 0x74, 0x69, 0x6c, 0x65, 0x5f, 0x63, 0x6f, 0x75, 0x6e, 0x74, 0x20, 0x3e, 0x3d, 0x20
        /*0010*/ 	.byte	0x31, 0x00
	.type		$str$23,@object
	.size		$str$23,(__unnamed_1 - $str$23)
$str$23:
        /*0012*/ 	.byte	0x2f, 0x74, 0x6d, 0x70, 0x2f, 0x63, 0x75, 0x74, 0x6c, 0x61, 0x73, 0x73, 0x5f, 0x73, 0x77, 0x65
        /*0022*/ 	.byte	0x65, 0x70, 0x5f, 0x73, 0x72, 0x63, 0x2f, 0x69, 0x6e, 0x63, 0x6c, 0x75, 0x64, 0x65, 0x2f, 0x63
        /*0032*/ 	.byte	0x75, 0x74, 0x6c, 0x61, 0x73, 0x73, 0x2f, 0x67, 0x65, 0x6d, 0x6d, 0x2f, 0x63, 0x6f, 0x6c, 0x6c
        /*0042*/ 	.byte	0x65, 0x63, 0x74, 0x69, 0x76, 0x65, 0x2f, 0x73, 0x6d, 0x39, 0x30, 0x5f, 0x6d, 0x6d, 0x61, 0x5f
        /*0052*/ 	.byte	0x74, 0x6d, 0x61, 0x5f, 0x67, 0x6d, 0x6d, 0x61, 0x5f, 0x73, 0x73, 0x5f, 0x77, 0x61, 0x72, 0x70
        /*0062*/ 	.byte	0x73, 0x70, 0x65, 0x63, 0x69, 0x61, 0x6c, 0x69, 0x7a, 0x65, 0x64, 0x2e, 0x68, 0x70, 0x70, 0x00
	.type		__unnamed_1,@object
	.size		__unnamed_1,(.L_0 - __unnamed_1)
__unnamed_1:
        /*0072*/ 	.byte	0x76, 0x6f, 0x69, 0x64, 0x20, 0x63, 0x75, 0x74, 0x6c, 0x61, 0x73, 0x73, 0x3a, 0x3a, 0x67, 0x65
        /* <DEDUP_REMOVED lines=177> */
        /*0b92*/ 	.byte	0x6e, 0x74, 0x69, 0x74, 0x79, 0x5d, 0x00
.L_0:


//--------------------- .nv.shared._ZN7cutlass13device_kernelINS_4gemm6kernel13GemmUniversalIN4cute5tupleIJiiiiEEENS1_10collective13CollectiveMmaINS1_34MainloopSm90TmaGmmaWarpSpecializedILi2ENS5_IJNS4_1CILi2EEENSA_ILi1EEESC_EEENS1_35KernelTmaWarpSpecializedCooperativeEEENS5_IJNSA_ILi128EEENSA_ILi64EEESG_EEENS_10tfloat32_tENS5_IJlSC_lEEESJ_SK_NS4_8TiledMMAINS4_8MMA_AtomIJNS4_4SM904GMMA29MMA_64x64x8_F32TF32TF32_SS_TNILNSO_7ScaleInE1ELSQ_1EEEEEENS4_6LayoutISD_NS5_IJSC_NSA_ILi0EEESU_EEEEENS5_IJNS4_10UnderscoreESX_SX_EEEEENS4_13SM90_TMA_LOADENS4_14ComposedLayoutINS4_7SwizzleILi3ELi4ELi3EEENS4_18smem_ptr_flag_bitsILi32EEENST_INS5_IJNSA_ILi8EEENSA_ILi32EEEEEENS5_IJS17_SC_EEEEEEEvNS4_8identityENS4_23SM90_TMA_LOAD_MULTICASTES1B_vS1C_EENS_8epilogue10collective6detail29Sm90TmaWarpSpecializedAdapterINS1G_15DefaultEpilogueISJ_SK_SK_NS1F_6thread17LinearCombinationISJ_Li1EffLNS1K_9ScaleType4KindE0ELNS_15FloatRoundStyleE2ESJ_EENS1_15EpilogueDefaultEEEEEvvEEEEvNT_6ParamsE --------------------------
	.section	.nv.shared._ZN7cutlass13device_kernelINS_4gemm6kernel13GemmUniversalIN4cute5tupleIJiiiiEEENS1_10collective13CollectiveMmaINS1_34MainloopSm90TmaGmmaWarpSpecializedILi2ENS5_IJNS4_1CILi2EEENSA_ILi1EEESC_EEENS1_35KernelTmaWarpSpecializedCooperativeEEENS5_IJNSA_ILi128EEENSA_ILi64EEESG_EEENS_10tfloat32_tENS5_IJlSC_lEEESJ_SK_NS4_8TiledMMAINS4_8MMA_AtomIJNS4_4SM904GMMA29MMA_64x64x8_F32TF32TF32_SS_TNILNSO_7ScaleInE1ELSQ_1EEEEEENS4_6LayoutISD_NS5_IJSC_NSA_ILi0EEESU_EEEEENS5_IJNS4_10UnderscoreESX_SX_EEEEENS4_13SM90_TMA_LOADENS4_14ComposedLayoutINS4_7SwizzleILi3ELi4ELi3EEENS4_18smem_ptr_flag_bitsILi32EEENST_INS5_IJNSA_ILi8EEENSA_ILi32EEEEEENS5_IJS17_SC_EEEEEEEvNS4_8identityENS4_23SM90_TMA_LOAD_MULTICASTES1B_vS1C_EENS_8epilogue10collective6detail29Sm90TmaWarpSpecializedAdapterINS1G_15DefaultEpilogueISJ_SK_SK_NS1F_6thread17LinearCombinationISJ_Li1EffLNS1K_9ScaleType4KindE0ELNS_15FloatRoundStyleE2ESJ_EENS1_15EpilogueDefaultEEEEEvvEEEEvNT_6ParamsE,"aw",@nobits
	.sectionflags	@""
	.align	16
	.zero		1024


//--------------------- .nv.shared.reserved.0     --------------------------
	.section	.nv.shared.reserved.0,"aw",@nobits
	.weak		__nv_reservedSMEM_offset_0_alias
	.size		__nv_reservedSMEM_offset_0_alias, 0, 0
	.other		__nv_reservedSMEM_offset_0_alias,@"STO_CUDA_RESERVED_SHARED STV_DEFAULT"
__nv_reservedSMEM_offset_0_alias:
	.zero		0


//--------------------- .nv.global                --------------------------
	.section	.nv.global,"aw",@nobits
.nv.global:
	.type		_ZN40_INTERNAL_3b29affb_4_k_cu_5f69be56_310034cute1_E,@object
	.size		_ZN40_INTERNAL_3b29affb_4_k_cu_5f69be56_310034cute1_E,(_ZN40_INTERNAL_3b29affb_4_k_cu_5f69be56_310034cuda3std3__45__cpo6cbeginE - _ZN40_INTERNAL_3b29affb_4_k_cu_5f69be56_310034cute1_E)
_ZN40_INTERNAL_3b29affb_4_k_cu_5f69be56_310034cute1_E:
	.zero		1
	.type		_ZN40_INTERNAL_3b29affb_4_k_cu_5f69be56_310034cuda3std3__45__cpo6cbeginE,@object
	.size		_ZN40_INTERNAL_3b29affb_4_k_cu_5f69be56_310034cuda3std3__45__cpo6cbeginE,(_ZN40_INTERNAL_3b29affb_4_k_cu_5f69be56_310034cuda3std3__48in_placeE - _ZN40_INTERNAL_3b29affb_4_k_cu_5f69be56_310034cuda3std3__45__cpo6cbeginE)
_ZN40_INTERNAL_3b29affb_4_k_cu_5f69be56_310034cuda3std3__45__cpo6cbeginE:
	.zero		1
	.type		_ZN40_INTERNAL_3b29affb_4_k_cu_5f69be56_310034cuda3std3__48in_placeE,@object
	.size		_ZN40_INTERNAL_3b29affb_4_k_cu_5f69be56_310034cuda3std3__48in_placeE,(_ZN40_INTERNAL_3b29affb_4_k_cu_5f69be56_310034cuda3std6ranges3__45__cpo9iter_moveE - _ZN40_INTERNAL_3b29affb_4_k_cu_5f69be56_310034cuda3std3__48in_placeE)
_ZN40_INTERNAL_3b29affb_4_k_cu_5f69be56_310034cuda3std3__48in_placeE:
	.zero		1
	.type		_ZN40_INTERNAL_3b29affb_4_k_cu_5f69be56_310034cuda3std6ranges3__45__cpo9iter_moveE,@object
	.size		_ZN40_INTERNAL_3b29affb_4_k_cu_5f69be56_310034cuda3std6ranges3__45__cpo9iter_moveE,(_ZN40_INTERNAL_3b29affb_4_k_cu_5f69be56_310034cuda3std3__45__cpo5beginE - _ZN40_INTERNAL_3b29affb_4_k_cu_5f69be56_310034cuda3std6ranges3__45__cpo9iter_moveE)
_ZN40_INTERNAL_3b29affb_4_k_cu_5f69be56_310034cuda3std6ranges3__45__cpo9iter_moveE:
	.zero		1
	.type		_ZN40_INTERNAL_3b29affb_4_k_cu_5f69be56_310034cuda3std3__45__cpo5beginE,@object
	.size		_ZN40_INTERNAL_3b29affb_4_k_cu_5f69be56_310034cuda3std3__45__cpo5beginE,(_ZN40_INTERNAL_3b29affb_4_k_cu_5f69be56_310034cuda3std3__442_GLOBAL__N__3b29affb_4_k_cu_5f69be56_310036ignoreE - _ZN40_INTERNAL_3b29affb_4_k_cu_5f69be56_310034cuda3std3__45__cpo5beginE)
_ZN40_INTERNAL_3b29affb_4_k_cu_5f69be56_310034cuda3std3__45__cpo5beginE:
	.zero		1
	.type		_ZN40_INTERNAL_3b29affb_4_k_cu_5f69be56_310034cuda3std3__442_GLOBAL__N__3b29affb_4_k_cu_5f69be56_310036ignoreE,@object
	.size		_ZN40_INTERNAL_3b29affb_4_k_cu_5f69be56_310034cuda3std3__442_GLOBAL__N__3b29affb_4_k_cu_5f69be56_310036ignoreE,(_ZN40_INTERNAL_3b29affb_4_k_cu_5f69be56_310034cute7productE - _ZN40_INTERNAL_3b29affb_4_k_cu_5f69be56_310034cuda3std3__442_GLOBAL__N__3b29affb_4_k_cu_5f69be56_310036ignoreE)
_ZN40_INTERNAL_3b29affb_4_k_cu_5f69be56_310034cuda3std3__442_GLOBAL__N__3b29affb_4_k_cu_5f69be56_310036ignoreE:
	.zero		1
	.type		_ZN40_INTERNAL_3b29affb_4_k_cu_5f69be56_310034cute7productE,@object
	.size		_ZN40_INTERNAL_3b29affb_4_k_cu_5f69be56_310034cute7productE,(_ZN40_INTERNAL_3b29affb_4_k_cu_5f69be56_310034cuda3std3__45__cpo3endE - _ZN40_INTERNAL_3b29affb_4_k_cu_5f69be56_310034cute7productE)
_ZN40_INTERNAL_3b29affb_4_k_cu_5f69be56_310034cute7productE:
	.zero		1
	.type		_ZN40_INTERNAL_3b29affb_4_k_cu_5f69be56_310034cuda3std3__45__cpo3endE,@object
	.size		_ZN40_INTERNAL_3b29affb_4_k_cu_5f69be56_310034cuda3std3__45__cpo3endE,(_ZN40_INTERNAL_3b29affb_4_k_cu_5f69be56_310034cuda3std3__419piecewise_constructE - _ZN40_INTERNAL_3b29affb_4_k_cu_5f69be56_310034cuda3std3__45__cpo3endE)
_ZN40_INTERNAL_3b29affb_4_k_cu_5f69be56_310034cuda3std3__45__cpo3endE:
	.zero		1
	.type		_ZN40_INTERNAL_3b29affb_4_k_cu_5f69be56_310034cuda3std3__419piecewise_constructE,@object
	.size		_ZN40_INTERNAL_3b29affb_4_k_cu_5f69be56_310034cuda3std3__419piecewise_constructE,(_ZN40_INTERNAL_3b29affb_4_k_cu_5f69be56_310034cuda3std3__45__cpo4cendE - _ZN40_INTERNAL_3b29affb_4_k_cu_5f69be56_310034cuda3std3__419piecewise_constructE)
_ZN40_INTERNAL_3b29affb_4_k_cu_5f69be56_310034cuda3std3__419piecewise_constructE:
	.zero		1
	.type		_ZN40_INTERNAL_3b29affb_4_k_cu_5f69be56_310034cuda3std3__45__cpo4cendE,@object
	.size		_ZN40_INTERNAL_3b29affb_4_k_cu_5f69be56_310034cuda3std3__45__cpo4cendE,(_ZN40_INTERNAL_3b29affb_4_k_cu_5f69be56_310034cuda3std6ranges3__45__cpo4swapE - _ZN40_INTERNAL_3b29affb_4_k_cu_5f69be56_310034cuda3std3__45__cpo4cendE)
_ZN40_INTERNAL_3b29affb_4_k_cu_5f69be56_310034cuda3std3__45__cpo4cendE:
	.zero		1
	.type		_ZN40_INTERNAL_3b29affb_4_k_cu_5f69be56_310034cuda3std6ranges3__45__cpo4swapE,@object
	.size		_ZN40_INTERNAL_3b29affb_4_k_cu_5f69be56_310034cuda3std6ranges3__45__cpo4swapE,(.L_8 - _ZN40_INTERNAL_3b29affb_4_k_cu_5f69be56_310034cuda3std6ranges3__45__cpo4swapE)
_ZN40_INTERNAL_3b29affb_4_k_cu_5f69be56_310034cuda3std6ranges3__45__cpo4swapE:
	.zero		1
.L_8:


//--------------------- .nv.constant0._ZN7cutlass13device_kernelINS_4gemm6kernel13GemmUniversalIN4cute5tupleIJiiiiEEENS1_10collective13CollectiveMmaINS1_34MainloopSm90TmaGmmaWarpSpecializedILi2ENS5_IJNS4_1CILi2EEENSA_ILi1EEESC_EEENS1_35KernelTmaWarpSpecializedCooperativeEEENS5_IJNSA_ILi128EEENSA_ILi64EEESG_EEENS_10tfloat32_tENS5_IJlSC_lEEESJ_SK_NS4_8TiledMMAINS4_8MMA_AtomIJNS4_4SM904GMMA29MMA_64x64x8_F32TF32TF32_SS_TNILNSO_7ScaleInE1ELSQ_1EEEEEENS4_6LayoutISD_NS5_IJSC_NSA_ILi0EEESU_EEEEENS5_IJNS4_10UnderscoreESX_SX_EEEEENS4_13SM90_TMA_LOADENS4_14ComposedLayoutINS4_7SwizzleILi3ELi4ELi3EEENS4_18smem_ptr_flag_bitsILi32EEENST_INS5_IJNSA_ILi8EEENSA_ILi32EEEEEENS5_IJS17_SC_EEEEEEEvNS4_8identityENS4_23SM90_TMA_LOAD_MULTICASTES1B_vS1C_EENS_8epilogue10collective6detail29Sm90TmaWarpSpecializedAdapterINS1G_15DefaultEpilogueISJ_SK_SK_NS1F_6thread17LinearCombinationISJ_Li1EffLNS1K_9ScaleType4KindE0ELNS_15FloatRoundStyleE2ESJ_EENS1_15EpilogueDefaultEEEEEvvEEEEvNT_6ParamsE --------------------------
	.section	.nv.constant0._ZN7cutlass13device_kernelINS_4gemm6kernel13GemmUniversalIN4cute5tupleIJiiiiEEENS1_10collective13CollectiveMmaINS1_34MainloopSm90TmaGmmaWarpSpecializedILi2ENS5_IJNS4_1CILi2EEENSA_ILi1EEESC_EEENS1_35KernelTmaWarpSpecializedCooperativeEEENS5_IJNSA_ILi128EEENSA_ILi64EEESG_EEENS_10tfloat32_tENS5_IJlSC_lEEESJ_SK_NS4_8TiledMMAINS4_8MMA_AtomIJNS4_4SM904GMMA29MMA_64x64x8_F32TF32TF32_SS_TNILNSO_7ScaleInE1ELSQ_1EEEEEENS4_6LayoutISD_NS5_IJSC_NSA_ILi0EEESU_EEEEENS5_IJNS4_10UnderscoreESX_SX_EEEEENS4_13SM90_TMA_LOADENS4_14ComposedLayoutINS4_7SwizzleILi3ELi4ELi3EEENS4_18smem_ptr_flag_bitsILi32EEENST_INS5_IJNSA_ILi8EEENSA_ILi32EEEEEENS5_IJS17_SC_EEEEEEEvNS4_8identityENS4_23SM90_TMA_LOAD_MULTICASTES1B_vS1C_EENS_8epilogue10collective6detail29Sm90TmaWarpSpecializedAdapterINS1G_15DefaultEpilogueISJ_SK_SK_NS1F_6thread17LinearCombinationISJ_Li1EffLNS1K_9ScaleType4KindE0ELNS_15FloatRoundStyleE2ESJ_EENS1_15EpilogueDefaultEEEEEvvEEEEvNT_6ParamsE,"a",@progbits
	.sectionflags	@""
	.align	4
.nv.constant0._ZN7cutlass13device_kernelINS_4gemm6kernel13GemmUniversalIN4cute5tupleIJiiiiEEENS1_10collective13CollectiveMmaINS1_34MainloopSm90TmaGmmaWarpSpecializedILi2ENS5_IJNS4_1CILi2EEENSA_ILi1EEESC_EEENS1_35KernelTmaWarpSpecializedCooperativeEEENS5_IJNSA_ILi128EEENSA_ILi64EEESG_EEENS_10tfloat32_tENS5_IJlSC_lEEESJ_SK_NS4_8TiledMMAINS4_8MMA_AtomIJNS4_4SM904GMMA29MMA_64x64x8_F32TF32TF32_SS_TNILNSO_7ScaleInE1ELSQ_1EEEEEENS4_6LayoutISD_NS5_IJSC_NSA_ILi0EEESU_EEEEENS5_IJNS4_10UnderscoreESX_SX_EEEEENS4_13SM90_TMA_LOADENS4_14ComposedLayoutINS4_7SwizzleILi3ELi4ELi3EEENS4_18smem_ptr_flag_bitsILi32EEENST_INS5_IJNSA_ILi8EEENSA_ILi32EEEEEENS5_IJS17_SC_EEEEEEEvNS4_8identityENS4_23SM90_TMA_LOAD_MULTICASTES1B_vS1C_EENS_8epilogue10collective6detail29Sm90TmaWarpSpecializedAdapterINS1G_15DefaultEpilogueISJ_SK_SK_NS1F_6thread17LinearCombinationISJ_Li1EffLNS1K_9ScaleType4KindE0ELNS_15FloatRoundStyleE2ESJ_EENS1_15EpilogueDefaultEEEEEvvEEEEvNT_6ParamsE:
	.zero		1664


//--------------------- SYMBOLS --------------------------

	.type		.nv.reservedSmem.offset0,@object
	.size		.nv.reservedSmem.offset0,0x4
	.type		__assertfail,@function
